def matmul_kernel(
    a_ptr,
    b_ptr,
    c_ptr,
    M,
    N,
    K,
    stride_am,
    stride_ak,
    stride_bk,
    stride_bn,
    stride_cm,
    stride_cn,
    BLOCK_M: tl.constexpr,
    BLOCK_N: tl.constexpr,
    BLOCK_K: tl.constexpr,
    GROUP_M: tl.constexpr,
):
    pid = tl.program_id(axis=0)
    num_pid_m = tl.cdiv(M, BLOCK_M)
    num_pid_n = tl.cdiv(N, BLOCK_N)
    num_pid_in_group = GROUP_M * num_pid_n
    group_id = pid // num_pid_in_group
    first_pid_m = group_id * GROUP_M
    group_size_m = min(num_pid_m - first_pid_m, GROUP_M)
    pid_m = first_pid_m + ((pid % num_pid_in_group) % group_size_m)
    pid_n = (pid % num_pid_in_group) // group_size_m

    offs_am = (pid_m * BLOCK_M + tl.arange(0, BLOCK_M)) % M
    offs_bn = (pid_n * BLOCK_N + tl.arange(0, BLOCK_N)) % N
    offs_k = tl.arange(0, BLOCK_K)
    a_ptrs = a_ptr + offs_am[:, None] * stride_am + offs_k[None, :] * stride_ak
    b_ptrs = b_ptr + offs_k[:, None] * stride_bk + offs_bn[None, :] * stride_bn

    acc = tl.zeros((BLOCK_M, BLOCK_N), dtype=tl.float32)
    for kk in range(0, tl.cdiv(K, BLOCK_K)):
        a = tl.load(a_ptrs, mask=offs_k[None, :] < K - kk * BLOCK_K, other=0.0)
        b = tl.load(b_ptrs, mask=offs_k[:, None] < K - kk * BLOCK_K, other=0.0)
        acc = tl.dot(a, b, acc)
        a_ptrs += BLOCK_K * stride_ak
        b_ptrs += BLOCK_K * stride_bk

    c = acc.to(c_ptr.dtype.element_ty)
    offs_cm = pid_m * BLOCK_M + tl.arange(0, BLOCK_M)
    offs_cn = pid_n * BLOCK_N + tl.arange(0, BLOCK_N)
    c_ptrs = c_ptr + offs_cm[:, None] * stride_cm + offs_cn[None, :] * stride_cn
    mask = (offs_cm[:, None] < M) & (offs_cn[None, :] < N)
    tl.store(c_ptrs, c, mask=mask)

# config = {"BLOCK_K": 32, "BLOCK_M": 128, "BLOCK_N": 64, "GROUP_M": 8, "arch": "sm_90", "dtype": "fp32", "num_ctas": 1, "num_stages": 5, "num_warps": 4}
# arch = sm_90


// ===== COMPILED SASS (sm_90a) =====

	.target	sm_90a

	.elftype	@"ET_EXEC"


//--------------------- .note.nv.tkinfo           --------------------------
	.section	.note.nv.tkinfo,"",@"SHT_NOTE"
	.sectionflags	@"SHF_NOTE_NV_TKINFO"
	.tkinfo
        /*0018*/ 	.word	0x00000002
        /*0030*/ 	.string	""
        /*0030*/ 	.string	"ptxas"
        /*0030*/ 	.string	"Cuda compilation tools, release 13.0, V13.0.88"
        /*0030*/ 	.string	"Build cuda_13.0.r13.0/compiler.36424714_0"
        /*0030*/ 	.string	"-v  -suppress-debug-info  -lineinfo  -arch sm_90a "



//--------------------- .note.nv.cuinfo           --------------------------
	.section	.note.nv.cuinfo,"",@"SHT_NOTE"
	.sectionflags	@"SHF_NOTE_NV_CUINFO"
        /*0018*/ 	.short	0x0002
        /*001a*/ 	.short	0x005a
        /*001c*/ 	.short	0x0082
	.zero		2


//--------------------- .nv.info                  --------------------------
	.section	.nv.info,"",@"SHT_CUDA_INFO"
	.align	4


	//----- nvinfo : EIATTR_REGCOUNT
	.align		4
        /*0000*/ 	.byte	0x04, 0x2f
        /*0002*/ 	.short	(.L_1 - .L_0)
	.align		4
.L_0:
        /*0004*/ 	.word	index@(matmul_kernel)
        /*0008*/ 	.word	0x000000ca


	//----- nvinfo : EIATTR_FRAME_SIZE
	.align		4
.L_1:
        /*000c*/ 	.byte	0x04, 0x11
        /*000e*/ 	.short	(.L_3 - .L_2)
	.align		4
.L_2:
        /*0010*/ 	.word	index@(matmul_kernel)
        /*0014*/ 	.word	0x00000000


	//----- nvinfo : EIATTR_MIN_STACK_SIZE
	.align		4
.L_3:
        /*0018*/ 	.byte	0x04, 0x12
        /*001a*/ 	.short	(.L_5 - .L_4)
	.align		4
.L_4:
        /*001c*/ 	.word	index@(matmul_kernel)
        /*0020*/ 	.word	0x00000000
.L_5:


//--------------------- .nv.compat                --------------------------
	.section	.nv.compat,"",@"SHT_CUDA_COMPAT_INFO"
	.align	4
        /*0000*/ 	.byte	0x02, 0x09, 0x01, 0x00, 0x02, 0x02, 0x04, 0x00, 0x02, 0x05, 0x05, 0x00, 0x03, 0x07, 0x01, 0x01
        /*0010*/ 	.byte	0x02, 0x03, 0x00, 0x00, 0x02, 0x06, 0x01, 0x00, 0x04, 0x0b, 0x08, 0x00, 0x00, 0x00, 0x00, 0x00
        /*0020*/ 	.byte	0x00, 0x00, 0x00, 0x00


//--------------------- .nv.info.matmul_kernel    --------------------------
	.section	.nv.info.matmul_kernel,"",@"SHT_CUDA_INFO"
	.sectionflags	@""
	.align	4


	//----- nvinfo : EIATTR_CUDA_API_VERSION
	.align		4
        /*0000*/ 	.byte	0x04, 0x37
        /*0002*/ 	.short	(.L_7 - .L_6)
.L_6:
        /*0004*/ 	.word	0x00000082


	//----- nvinfo : EIATTR_KPARAM_INFO
	.align		4
.L_7:
        /*0008*/ 	.byte	0x04, 0x17
        /*000a*/ 	.short	(.L_9 - .L_8)
.L_8:
        /*000c*/ 	.word	0x00000000
        /*0010*/ 	.short	0x000d
        /*0012*/ 	.short	0x0048
        /*0014*/ 	.byte	0x00, 0xf4, 0x21, 0x00


	//----- nvinfo : EIATTR_KPARAM_INFO
	.align		4
.L_9:
        /*0018*/ 	.byte	0x04, 0x17
        /*001a*/ 	.short	(.L_11 - .L_10)
.L_10:
        /*001c*/ 	.word	0x00000000
        /*0020*/ 	.short	0x000c
        /*0022*/ 	.short	0x0040
        /*0024*/ 	.byte	0x00, 0xf4, 0x21, 0x00


	//----- nvinfo : EIATTR_KPARAM_INFO
	.align		4
.L_11:
        /*0028*/ 	.byte	0x04, 0x17
        /*002a*/ 	.short	(.L_13 - .L_12)
.L_12:
        /*002c*/ 	.word	0x00000000
        /*0030*/ 	.short	0x000b
        /*0032*/ 	.short	0x0038
        /*0034*/ 	.byte	0x00, 0xf0, 0x11, 0x00


	//----- nvinfo : EIATTR_KPARAM_INFO
	.align		4
.L_13:
        /*0038*/ 	.byte	0x04, 0x17
        /*003a*/ 	.short	(.L_15 - .L_14)
.L_14:
        /*003c*/ 	.word	0x00000000
        /*0040*/ 	.short	0x000a
        /*0042*/ 	.short	0x0034
        /*0044*/ 	.byte	0x00, 0xf0, 0x11, 0x00


	//----- nvinfo : EIATTR_KPARAM_INFO
	.align		4
.L_15:
        /*0048*/ 	.byte	0x04, 0x17
        /*004a*/ 	.short	(.L_17 - .L_16)
.L_16:
        /*004c*/ 	.word	0x00000000
        /*0050*/ 	.short	0x0009
        /*0052*/ 	.short	0x0030
        /*0054*/ 	.byte	0x00, 0xf0, 0x11, 0x00


	//----- nvinfo : EIATTR_KPARAM_INFO
	.align		4
.L_17:
        /*0058*/ 	.byte	0x04, 0x17
        /*005a*/ 	.short	(.L_19 - .L_18)
.L_18:
        /*005c*/ 	.word	0x00000000
        /*0060*/ 	.short	0x0008
        /*0062*/ 	.short	0x002c
        /*0064*/ 	.byte	0x00, 0xf0, 0x11, 0x00


	//----- nvinfo : EIATTR_KPARAM_INFO
	.align		4
.L_19:
        /*0068*/ 	.byte	0x04, 0x17
        /*006a*/ 	.short	(.L_21 - .L_20)
.L_20:
        /*006c*/ 	.word	0x00000000
        /*0070*/ 	.short	0x0007
        /*0072*/ 	.short	0x0028
        /*0074*/ 	.byte	0x00, 0xf0, 0x11, 0x00


	//----- nvinfo : EIATTR_KPARAM_INFO
	.align		4
.L_21:
        /*0078*/ 	.byte	0x04, 0x17
        /*007a*/ 	.short	(.L_23 - .L_22)
.L_22:
        /*007c*/ 	.word	0x00000000
        /*0080*/ 	.short	0x0006
        /*0082*/ 	.short	0x0024
        /*0084*/ 	.byte	0x00, 0xf0, 0x11, 0x00


	//----- nvinfo : EIATTR_KPARAM_INFO
	.align		4
.L_23:
        /*0088*/ 	.byte	0x04, 0x17
        /*008a*/ 	.short	(.L_25 - .L_24)
.L_24:
        /*008c*/ 	.word	0x00000000
        /*0090*/ 	.short	0x0005
        /*0092*/ 	.short	0x0020
        /*0094*/ 	.byte	0x00, 0xf0, 0x11, 0x00


	//----- nvinfo : EIATTR_KPARAM_INFO
	.align		4
.L_25:
        /*0098*/ 	.byte	0x04, 0x17
        /*009a*/ 	.short	(.L_27 - .L_26)
.L_26:
        /*009c*/ 	.word	0x00000000
        /*00a0*/ 	.short	0x0004
        /*00a2*/ 	.short	0x001c
        /*00a4*/ 	.byte	0x00, 0xf0, 0x11, 0x00


	//----- nvinfo : EIATTR_KPARAM_INFO
	.align		4
.L_27:
        /*00a8*/ 	.byte	0x04, 0x17
        /*00aa*/ 	.short	(.L_29 - .L_28)
.L_28:
        /*00ac*/ 	.word	0x00000000
        /*00b0*/ 	.short	0x0003
        /*00b2*/ 	.short	0x0018
        /*00b4*/ 	.byte	0x00, 0xf0, 0x11, 0x00


	//----- nvinfo : EIATTR_KPARAM_INFO
	.align		4
.L_29:
        /*00b8*/ 	.byte	0x04, 0x17
        /*00ba*/ 	.short	(.L_31 - .L_30)
.L_30:
        /*00bc*/ 	.word	0x00000000
        /*00c0*/ 	.short	0x0002
        /*00c2*/ 	.short	0x0010
        /*00c4*/ 	.byte	0x00, 0xf4, 0x21, 0x00


	//----- nvinfo : EIATTR_KPARAM_INFO
	.align		4
.L_31:
        /*00c8*/ 	.byte	0x04, 0x17
        /*00ca*/ 	.short	(.L_33 - .L_32)
.L_32:
        /*00cc*/ 	.word	0x00000000
        /*00d0*/ 	.short	0x0001
        /*00d2*/ 	.short	0x0008
        /*00d4*/ 	.byte	0x00, 0xf4, 0x21, 0x00


	//----- nvinfo : EIATTR_KPARAM_INFO
	.align		4
.L_33:
        /*00d8*/ 	.byte	0x04, 0x17
        /*00da*/ 	.short	(.L_35 - .L_34)
.L_34:
        /*00dc*/ 	.word	0x00000000
        /*00e0*/ 	.short	0x0000
        /*00e2*/ 	.short	0x0000
        /*00e4*/ 	.byte	0x00, 0xf4, 0x21, 0x00


	//----- nvinfo : EIATTR_SPARSE_MMA_MASK
	.align		4
.L_35:
        /*00e8*/ 	.byte	0x03, 0x50
        /*00ea*/ 	.short	0x0000


	//----- nvinfo : EIATTR_MAXREG_COUNT
	.align		4
        /*00ec*/ 	.byte	0x03, 0x1b
        /*00ee*/ 	.short	0x00ff


	//----- nvinfo : EIATTR_NUM_BARRIERS
	.align		4
        /*00f0*/ 	.byte	0x02, 0x4c
        /*00f2*/ 	.byte	0x01
	.zero		1


	//----- nvinfo : EIATTR_MERCURY_ISA_VERSION
	.align		4
        /*00f4*/ 	.byte	0x03, 0x5f
        /*00f6*/ 	.short	0x0101


	//----- nvinfo : EIATTR_EXIT_INSTR_OFFSETS
	.align		4
        /*00f8*/ 	.byte	0x04, 0x1c
        /*00fa*/ 	.short	(.L_37 - .L_36)


	//   ....[0]....
.L_36:
        /*00fc*/ 	.word	0x000099b0


	//   ....[1]....
        /*0100*/ 	.word	0x000099d0


	//----- nvinfo : EIATTR_REQNTID
	.align		4
.L_37:
        /*0104*/ 	.byte	0x04, 0x10
        /*0106*/ 	.short	(.L_39 - .L_38)
.L_38:
        /*0108*/ 	.word	0x00000080
        /*010c*/ 	.word	0x00000001
        /*0110*/ 	.word	0x00000001


	//----- nvinfo : EIATTR_CBANK_PARAM_SIZE
	.align		4
.L_39:
        /*0114*/ 	.byte	0x03, 0x19
        /*0116*/ 	.short	0x0050


	//----- nvinfo : EIATTR_PARAM_CBANK
	.align		4
        /*0118*/ 	.byte	0x04, 0x0a
        /*011a*/ 	.short	(.L_41 - .L_40)
	.align		4
.L_40:
        /*011c*/ 	.word	index@(.nv.constant0.matmul_kernel)
        /*0120*/ 	.short	0x0210
        /*0122*/ 	.short	0x0050


	//----- nvinfo : EIATTR_SW_WAR
	.align		4
.L_41:
        /*0124*/ 	.byte	0x04, 0x36
        /*0126*/ 	.short	(.L_43 - .L_42)
.L_42:
        /*0128*/ 	.word	0x00000008
.L_43:


//--------------------- .nv.callgraph             --------------------------
	.section	.nv.callgraph,"",@"SHT_CUDA_CALLGRAPH"
	.align	4
	.sectionentsize	8
	.align		4
        /*0000*/ 	.word	0x00000000
	.align		4
        /*0004*/ 	.word	0xffffffff
	.align		4
        /*0008*/ 	.word	0x00000000
	.align		4
        /*000c*/ 	.word	0xfffffffe
	.align		4
        /*0010*/ 	.word	0x00000000
	.align		4
        /*0014*/ 	.word	0xfffffffd
	.align		4
        /*0018*/ 	.word	0x00000000
	.align		4
        /*001c*/ 	.word	0xfffffffc


//--------------------- .text.matmul_kernel       --------------------------
	.section	.text.matmul_kernel,"ax",@progbits
	.align	128
        .global         matmul_kernel
        .type           matmul_kernel,@function
        .size           matmul_kernel,(.L_x_3 - matmul_kernel)
        .other          matmul_kernel,@"STO_CUDA_ENTRY STV_DEFAULT"
matmul_kernel:
.text.matmul_kernel:
[----:B------:R-:W-:Y:S08]  /*0000*/  LDC R1, c[0x0][0x28] ;  /* 0x00000a00ff017b82 */ /* 0x000ff00000000800 */
[----:B------:R-:W1:Y:S01]  /*0010*/  LDC.64 R152, c[0x0][0x228] ;  /* 0x00008a00ff987b82 */ /* 0x000e620000000a00 */
[----:B------:R-:W2:Y:S01]  /*0020*/  S2R R5, SR_CTAID.X ;  /* 0x0000000000057919 */ /* 0x000ea20000002500 */
[----:B------:R-:W-:Y:S01]  /*0030*/  ULDC.64 UR6, c[0x0][0x238] ;  /* 0x00008e0000067ab9 */ /* 0x000fe20000000a00 */
[----:B------:R-:W-:Y:S01]  /*0040*/  ULDC UR18, c[0x0][0x240] ;  /* 0x0000900000127ab9 */ /* 0x000fe20000000800 */
[----:B------:R-:W-:Y:S01]  /*0050*/  ULDC.64 UR14, c[0x0][0x218] ;  /* 0x00008600000e7ab9 */ /* 0x000fe20000000a00 */
[----:B------:R-:W3:Y:S01]  /*0060*/  S2R R16, SR_TID.X ;  /* 0x0000000000107919 */ /* 0x000ee20000002100 */
[----:B------:R-:W-:Y:S01]  /*0070*/  USHF.L.U32 UR12, UR7, 0x5, URZ ;  /* 0x00000005070c7899 */ /* 0x000fe2000800063f */
[----:B------:R-:W-:Y:S01]  /*0080*/  IMAD.U32 R117, RZ, RZ, UR6 ;  /* 0x00000006ff757e24 */ /* 0x000fe2000f8e00ff */
[----:B------:R-:W-:-:S02]  /*0090*/  USHF.L.U32 UR5, UR6, 0x1, URZ ;  /* 0x0000000106057899 */ /* 0x000fc4000800063f */
[----:B------:R-:W-:Y:S01]  /*00a0*/  IMAD.U32 R87, RZ, RZ, UR6 ;  /* 0x00000006ff577e24 */ /* 0x000fe2000f8e00ff */
[----:B------:R-:W-:Y:S01]  /*00b0*/  ULDC.64 UR16, c[0x0][0x210] ;  /* 0x0000840000107ab9 */ /* 0x000fe20000000a00 */
[----:B------:R-:W-:Y:S02]  /*00c0*/  USHF.L.U32 UR9, UR6, 0x2, URZ ;  /* 0x0000000206097899 */ /* 0x000fe4000800063f */
[----:B------:R-:W-:Y:S01]  /*00d0*/  IMAD.U32 R79, RZ, RZ, UR6 ;  /* 0x00000006ff4f7e24 */ /* 0x000fe2000f8e00ff */
[----:B------:R-:W-:Y:S02]  /*00e0*/  UIMAD UR8, UR6, 0x3, URZ ;  /* 0x00000003060878a4 */ /* 0x000fe4000f8e023f */
[----:B------:R-:W-:Y:S01]  /*00f0*/  IMAD.U32 R75, RZ, RZ, UR6 ;  /* 0x00000006ff4b7e24 */ /* 0x000fe2000f8e00ff */
[----:B------:R-:W-:Y:S02]  /*0100*/  UIMAD UR27, UR6, 0xc, URZ ;  /* 0x0000000c061b78a4 */ /* 0x000fe4000f8e023f */
[----:B------:R-:W-:Y:S01]  /*0110*/  IMAD.U32 R77, RZ, RZ, UR6 ;  /* 0x00000006ff4d7e24 */ /* 0x000fe2000f8e00ff */
[----:B------:R-:W-:Y:S01]  /*0120*/  UIMAD UR11, UR6, 0x6, URZ ;  /* 0x00000006060b78a4 */ /* 0x000fe2000f8e023f */
[----:B------:R-:W-:Y:S01]  /*0130*/  IMAD R75, R75, 0x28, RZ ;  /* 0x000000284b4b7824 */ /* 0x000fe200078e02ff */
[----:B------:R-:W-:-:S02]  /*0140*/  UIMAD UR10, UR6, 0x5, URZ ;  /* 0x00000005060a78a4 */ /* 0x000fc4000f8e023f */
[----:B------:R-:W-:Y:S01]  /*0150*/  IMAD.U32 R71, RZ, RZ, UR6 ;  /* 0x00000006ff477e24 */ /* 0x000fe2000f8e00ff */
[----:B------:R-:W-:Y:S01]  /*0160*/  UIMAD UR40, UR6, 0x18, URZ ;  /* 0x00000018062878a4 */ /* 0x000fe2000f8e023f */
[----:B------:R-:W-:Y:S01]  /*0170*/  IMAD R77, R77, 0x24, RZ ;  /* 0x000000244d4d7824 */ /* 0x000fe200078e02ff */
[----:B------:R-:W-:Y:S01]  /*0180*/  UIMAD UR37, UR6, 0x14, URZ ;  /* 0x00000014062578a4 */ /* 0x000fe2000f8e023f */
[----:B-1----:R-:W-:Y:S01]  /*0190*/  VIADD R0, R153, 0x3f ;  /* 0x0000003f99007836 */ /* 0x002fe20000000000 */
[----:B------:R-:W-:Y:S01]  /*01a0*/  IABS R22, R153 ;  /* 0x0000009900167213 */ /* 0x000fe20000000000 */
[----:B------:R-:W-:Y:S01]  /*01b0*/  USHF.L.U32 UR21, UR6, 0x3, URZ ;  /* 0x0000000306157899 */ /* 0x000fe2000800063f */
[----:B------:R-:W-:Y:S01]  /*01c0*/  IABS R13, R152 ;  /* 0x00000098000d7213 */ /* 0x000fe20000000000 */
[----:B------:R-:W-:Y:S01]  /*01d0*/  UIMAD UR20, UR6, 0x7, URZ ;  /* 0x00000007061478a4 */ /* 0x000fe2000f8e023f */
[----:B------:R-:W-:Y:S01]  /*01e0*/  SHF.R.S32.HI R3, RZ, 0x1f, R0 ;  /* 0x0000001fff037819 */ /* 0x000fe20000011400 */
[----:B------:R-:W-:-:S02]  /*01f0*/  UIMAD UR44, UR6, 0x1c, URZ ;  /* 0x0000001c062c78a4 */ /* 0x000fc4000f8e023f */
[----:B------:R-:W-:Y:S01]  /*0200*/  IMAD.U32 R73, RZ, RZ, UR6 ;  /* 0x00000006ff497e24 */ /* 0x000fe2000f8e00ff */
[----:B------:R-:W-:Y:S01]  /*0210*/  UIMAD UR25, UR6, 0xa, URZ ;  /* 0x0000000a061978a4 */ /* 0x000fe2000f8e023f */
[----:B------:R-:W-:Y:S01]  /*0220*/  LEA.HI R3, R3, R0, RZ, 0x6 ;  /* 0x0000000003037211 */ /* 0x000fe200078f30ff */
[----:B------:R-:W-:Y:S01]  /*0230*/  UIMAD UR24, UR6, 0x9, URZ ;  /* 0x00000009061878a4 */ /* 0x000fe2000f8e023f */
[----:B--2---:R-:W-:Y:S01]  /*0240*/  IABS R8, R5 ;  /* 0x0000000500087213 */ /* 0x004fe20000000000 */
[----:B------:R-:W-:Y:S01]  /*0250*/  IMAD.U32 R65, RZ, RZ, UR21 ;  /* 0x00000015ff417e24 */ /* 0x000fe2000f8e00ff */
[----:B------:R-:W-:Y:S01]  /*0260*/  SHF.R.S32.HI R3, RZ, 0x6, R3 ;  /* 0x00000006ff037819 */ /* 0x000fe20000011403 */
[----:B------:R-:W-:Y:S01]  /*0270*/  IMAD.U32 R57, RZ, RZ, UR20 ;  /* 0x00000014ff397e24 */ /* 0x000fe2000f8e00ff */
[----:B------:R-:W-:Y:S01]  /*0280*/  UIMAD UR26, UR6, 0xb, URZ ;  /* 0x0000000b061a78a4 */ /* 0x000fe2000f8e023f */
[----:B------:R-:W-:Y:S01]  /*0290*/  IMAD.U32 R121, RZ, RZ, UR25 ;  /* 0x00000019ff797e24 */ /* 0x000fe2000f8e00ff */
[----:B------:R-:W-:Y:S01]  /*02a0*/  UIMAD UR29, UR6, 0xe, URZ ;  /* 0x0000000e061d78a4 */ /* 0x000fe2000f8e023f */
[----:B------:R-:W-:Y:S01]  /*02b0*/  IMAD.SHL.U32 R4, R3, 0x8, RZ ;  /* 0x0000000803047824 */ /* 0x000fe200078e00ff */
[----:B------:R-:W-:Y:S01]  /*02c0*/  UIMAD UR28, UR6, 0xd, URZ ;  /* 0x0000000d061c78a4 */ /* 0x000fe2000f8e023f */
[----:B------:R-:W-:Y:S01]  /*02d0*/  IMAD R71, R71, 0x30, RZ ;  /* 0x0000003047477824 */ /* 0x000fe200078e02ff */
[----:B------:R-:W-:Y:S01]  /*02e0*/  USHF.L.U32 UR31, UR6, 0x4, URZ ;  /* 0x00000004061f7899 */ /* 0x000fe2000800063f */
[----:B------:R-:W-:Y:S01]  /*02f0*/  IMAD.U32 R67, RZ, RZ, UR24 ;  /* 0x00000018ff437e24 */ /* 0x000fe2000f8e00ff */
[-C--:B------:R-:W-:Y:S01]  /*0300*/  IABS R7, R4.reuse ;  /* 0x0000000400077213 */ /* 0x080fe20000000000 */
[----:B------:R-:W-:Y:S01]  /*0310*/  IMAD.U32 R59, RZ, RZ, UR6 ;  /* 0x00000006ff3b7e24 */ /* 0x000fe2000f8e00ff */
[----:B------:R-:W-:Y:S01]  /*0320*/  IABS R10, R4 ;  /* 0x00000004000a7213 */ /* 0x000fe20000000000 */
[----:B------:R-:W-:Y:S01]  /*0330*/  IMAD R73, R73, 0x2c, RZ ;  /* 0x0000002c49497824 */ /* 0x000fe200078e02ff */
[----:B------:R-:W1:Y:S01]  /*0340*/  I2F.RP R0, R7 ;  /* 0x0000000700007306 */ /* 0x000e620000209400 */
[----:B------:R-:W-:Y:S01]  /*0350*/  IMAD.U32 R69, RZ, RZ, UR6 ;  /* 0x00000006ff457e24 */ /* 0x000fe2000f8e00ff */
[----:B------:R-:W-:Y:S01]  /*0360*/  UIMAD UR30, UR6, 0xf, URZ ;  /* 0x0000000f061e78a4 */ /* 0x000fe2000f8e023f */
[----:B------:R-:W-:Y:S01]  /*0370*/  IMAD.U32 R125, RZ, RZ, UR27 ;  /* 0x0000001bff7d7e24 */ /* 0x000fe2000f8e00ff */
[----:B------:R-:W-:Y:S01]  /*0380*/  UIMAD UR35, UR6, 0x12, URZ ;  /* 0x00000012062378a4 */ /* 0x000fe2000f8e023f */
[----:B------:R-:W-:Y:S01]  /*0390*/  IMAD R59, R59, 0x38, RZ ;  /* 0x000000383b3b7824 */ /* 0x000fe200078e02ff */
[----:B------:R-:W-:Y:S01]  /*03a0*/  UIMAD UR34, UR6, 0x11, URZ ;  /* 0x00000011062278a4 */ /* 0x000fe2000f8e023f */
[----:B------:R-:W-:Y:S01]  /*03b0*/  IMAD.U32 R123, RZ, RZ, UR26 ;  /* 0x0000001aff7b7e24 */ /* 0x000fe2000f8e00ff */
[----:B------:R-:W-:Y:S01]  /*03c0*/  UIMAD UR36, UR6, 0x13, URZ ;  /* 0x00000013062478a4 */ /* 0x000fe2000f8e023f */
[----:B------:R-:W-:Y:S01]  /*03d0*/  IMAD R69, R69, 0x34, RZ ;  /* 0x0000003445457824 */ /* 0x000fe200078e02ff */
[----:B------:R-:W-:-:S02]  /*03e0*/  UIMAD UR38, UR6, 0x15, URZ ;  /* 0x00000015062678a4 */ /* 0x000fc4000f8e023f */
[----:B------:R-:W-:Y:S01]  /*03f0*/  IMAD.U32 R53, RZ, RZ, UR6 ;  /* 0x00000006ff357e24 */ /* 0x000fe2000f8e00ff */
[----:B------:R-:W2:Y:S01]  /*0400*/  S2UR UR4, SR_CgaCtaId ;  /* 0x00000000000479c3 */ /* 0x000ea20000008800 */
[----:B------:R-:W-:Y:S01]  /*0410*/  IMAD.U32 R129, RZ, RZ, UR29 ;  /* 0x0000001dff817e24 */ /* 0x000fe2000f8e00ff */
[----:B------:R-:W-:Y:S01]  /*0420*/  UIMAD UR39, UR6, 0x17, URZ ;  /* 0x00000017062778a4 */ /* 0x000fe2000f8e023f */
[----:B-1----:R-:W1:Y:S01]  /*0430*/  MUFU.RCP R0, R0 ;  /* 0x0000000000007308 */ /* 0x002e620000001000 */
[----:B------:R-:W-:Y:S01]  /*0440*/  IMAD.U32 R137, RZ, RZ, UR6 ;  /* 0x00000006ff897e24 */ /* 0x000fe2000f8e00ff */
[----:B------:R-:W-:Y:S01]  /*0450*/  UIMAD UR42, UR6, 0x1a, URZ ;  /* 0x0000001a062a78a4 */ /* 0x000fe2000f8e023f */
        /* <DEDUP_REMOVED lines=8> */
[----:B------:R-:W-:Y:S01]  /*04e0*/  IMAD.U32 R139, RZ, RZ, UR31 ;  /* 0x0000001fff8b7e24 */ /* 0x000fe2000f8e00ff */
[----:B------:R-:W-:Y:S01]  /*04f0*/  UMOV UR13, 0x400 ;  /* 0x00000400000d7882 */ /* 0x000fe20000000000 */
[----:B------:R-:W-:Y:S01]  /*0500*/  IMAD R51, R51, 0x48, RZ ;  /* 0x0000004833337824 */ /* 0x000fe200078e02ff */
[----:B------:R-:W-:Y:S01]  /*0510*/  UIMAD UR47, UR6, 0x1f, URZ ;  /* 0x0000001f062f78a4 */ /* 0x000fe2000f8e023f */
[----:B------:R-:W-:Y:S01]  /*0520*/  IMAD.U32 R135, RZ, RZ, UR30 ;  /* 0x0000001eff877e24 */ /* 0x000fe2000f8e00ff */
[----:B------:R-:W-:Y:S01]  /*0530*/  ULDC.64 UR22, c[0x0][0x208] ;  /* 0x0000820000167ab9 */ /* 0x000fe20000000a00 */
[----:B-1----:R-:W-:Y:S01]  /*0540*/  VIADD R2, R0, 0xffffffe ;  /* 0x0ffffffe00027836 */ /* 0x002fe20000000000 */
[----:B------:R-:W-:Y:S01]  /*0550*/  USHF.L.U32 UR33, UR6, 0x5, URZ ;  /* 0x0000000506217899 */ /* 0x000fe2000800063f */
[----:B------:R-:W-:-:S02]  /*0560*/  IMAD.MOV R0, RZ, RZ, -R10 ;  /* 0x000000ffff007224 */ /* 0x000fc400078e0a0a */
[----:B------:R1:W4:Y:S01]  /*0570*/  F2I.FTZ.U32.TRUNC.NTZ R3, R2 ;  /* 0x0000000200037305 */ /* 0x000322000021f000 */
[----:B------:R-:W-:Y:S01]  /*0580*/  IMAD.U32 R49, RZ, RZ, UR6 ;  /* 0x00000006ff317e24 */ /* 0x000fe2000f8e00ff */
[----:B--2---:R-:W-:Y:S01]  /*0590*/  ULEA UR13, UR4, UR13, 0x18 ;  /* 0x0000000d040d7291 */ /* 0x004fe2000f8ec03f */
[----:B------:R-:W-:Y:S02]  /*05a0*/  IMAD R55, R55, 0x44, RZ ;  /* 0x0000004437377824 */ /* 0x000fe400078e02ff */
[----:B------:R-:W-:Y:S02]  /*05b0*/  IMAD.U32 R41, RZ, RZ, UR6 ;  /* 0x00000006ff297e24 */ /* 0x000fe4000f8e00ff */
[----:B------:R-:W-:Y:S02]  /*05c0*/  IMAD R49, R49, 0x50, RZ ;  /* 0x0000005031317824 */ /* 0x000fe400078e02ff */
[----:B-1----:R-:W-:Y:S02]  /*05d0*/  IMAD.MOV.U32 R2, RZ, RZ, RZ ;  /* 0x000000ffff027224 */ /* 0x002fe400078e00ff */
[----:B------:R-:W-:-:S02]  /*05e0*/  IMAD.U32 R141, RZ, RZ, UR34 ;  /* 0x00000022ff8d7e24 */ /* 0x000fc4000f8e00ff */
[----:B------:R-:W-:Y:S02]  /*05f0*/  IMAD.U32 R43, RZ, RZ, UR6 ;  /* 0x00000006ff2b7e24 */ /* 0x000fe4000f8e00ff */
[--C-:B----4-:R-:W-:Y:S02]  /*0600*/  IMAD.MOV R6, RZ, RZ, -R3.reuse ;  /* 0x000000ffff067224 */ /* 0x110fe400078e0a03 */
[----:B------:R-:W-:Y:S02]  /*0610*/  IMAD R41, R41, 0x4c, RZ ;  /* 0x0000004c29297824 */ /* 0x000fe400078e02ff */
[----:B------:R-:W-:Y:S02]  /*0620*/  IMAD R9, R6, R7, RZ ;  /* 0x0000000706097224 */ /* 0x000fe400078e02ff */
[----:B------:R-:W-:Y:S02]  /*0630*/  IMAD.MOV.U32 R6, RZ, RZ, R8 ;  /* 0x000000ffff067224 */ /* 0x000fe400078e0008 */
[----:B------:R-:W-:-:S04]  /*0640*/  IMAD.HI.U32 R3, R3, R9, R2 ;  /* 0x0000000903037227 */ /* 0x000fc800078e0002 */
[----:B------:R-:W-:Y:S02]  /*0650*/  IMAD.U32 R47, RZ, RZ, UR6 ;  /* 0x00000006ff2f7e24 */ /* 0x000fe4000f8e00ff */
[----:B------:R-:W-:-:S04]  /*0660*/  IMAD.HI.U32 R3, R3, R6, RZ ;  /* 0x0000000603037227 */ /* 0x000fc800078e00ff */
[----:B------:R-:W-:Y:S02]  /*0670*/  IMAD R0, R3, R0, R6 ;  /* 0x0000000003007224 */ /* 0x000fe400078e0206 */
[----:B------:R-:W-:Y:S02]  /*0680*/  IMAD R43, R43, 0x58, RZ ;  /* 0x000000582b2b7824 */ /* 0x000fe400078e02ff */
[----:B------:R-:W-:Y:S01]  /*0690*/  IMAD.U32 R37, RZ, RZ, UR6 ;  /* 0x00000006ff257e24 */ /* 0x000fe2000f8e00ff */
[----:B------:R-:W-:Y:S01]  /*06a0*/  ISETP.GT.U32.AND P1, PT, R7, R0, PT ;  /* 0x000000000700720c */ /* 0x000fe20003f24070 */
[----:B------:R-:W-:Y:S02]  /*06b0*/  IMAD R47, R47, 0x54, RZ ;  /* 0x000000542f2f7824 */ /* 0x000fe400078e02ff */
[----:B------:R-:W-:Y:S02]  /*06c0*/  IMAD.U32 R45, RZ, RZ, UR6 ;  /* 0x00000006ff2d7e24 */ /* 0x000fe4000f8e00ff */
[----:B------:R-:W-:-:S02]  /*06d0*/  IMAD R37, R37, 0x60, RZ ;  /* 0x0000006025257824 */ /* 0x000fc400078e02ff */
[----:B------:R-:W-:Y:S02]  /*06e0*/  IMAD.U32 R39, RZ, RZ, UR6 ;  /* 0x00000006ff277e24 */ /* 0x000fe4000f8e00ff */
[----:B------:R-:W-:Y:S02]  /*06f0*/  IMAD R45, R45, 0x5c, RZ ;  /* 0x0000005c2d2d7824 */ /* 0x000fe400078e02ff */
[----:B------:R-:W-:Y:S02]  /*0700*/  IMAD.U32 R33, RZ, RZ, UR6 ;  /* 0x00000006ff217e24 */ /* 0x000fe4000f8e00ff */
[----:B------:R-:W-:Y:S02]  /*0710*/  @!P1 IMAD.IADD R0, R0, 0x1, -R7 ;  /* 0x0000000100009824 */ /* 0x000fe400078e0a07 */
[----:B------:R-:W-:Y:S01]  /*0720*/  @!P1 VIADD R3, R3, 0x1 ;  /* 0x0000000103039836 */ /* 0x000fe20000000000 */
[----:B------:R-:W-:Y:S01]  /*0730*/  ISETP.NE.AND P1, PT, R4, RZ, PT ;  /* 0x000000ff0400720c */ /* 0x000fe20003f25270 */
[----:B------:R-:W-:Y:S01]  /*0740*/  IMAD R39, R39, 0x68, RZ ;  /* 0x0000006827277824 */ /* 0x000fe200078e02ff */
[----:B------:R-:W-:Y:S01]  /*0750*/  ISETP.GE.U32.AND P0, PT, R0, R7, PT ;  /* 0x000000070000720c */ /* 0x000fe20003f06070 */
[----:B------:R-:W-:Y:S01]  /*0760*/  IMAD R33, R33, 0x64, RZ ;  /* 0x0000006421217824 */ /* 0x000fe200078e02ff */
[----:B------:R-:W-:Y:S01]  /*0770*/  LOP3.LUT R0, R5, R4, RZ, 0x3c, !PT ;  /* 0x0000000405007212 */ /* 0x000fe200078e3cff */
[----:B------:R-:W-:-:S02]  /*0780*/  IMAD.U32 R35, RZ, RZ, UR6 ;  /* 0x00000006ff237e24 */ /* 0x000fc4000f8e00ff */
[----:B------:R-:W-:Y:S01]  /*0790*/  IMAD.U32 R61, RZ, RZ, UR6 ;  /* 0x00000006ff3d7e24 */ /* 0x000fe2000f8e00ff */
[----:B------:R-:W-:Y:S01]  /*07a0*/  ISETP.GE.AND P2, PT, R0, RZ, PT ;  /* 0x000000ff0000720c */ /* 0x000fe20003f46270 */
[----:B------:R-:W-:Y:S02]  /*07b0*/  VIADD R0, R152, 0x7f ;  /* 0x0000007f98007836 */ /* 0x000fe40000000000 */
[----:B------:R-:W-:Y:S02]  /*07c0*/  IMAD R35, R35, 0x6c, RZ ;  /* 0x0000006c23237824 */ /* 0x000fe400078e02ff */
[----:B------:R-:W-:Y:S02]  /*07d0*/  IMAD R61, R61, 0x7c, RZ ;  /* 0x0000007c3d3d7824 */ /* 0x000fe400078e02ff */
[----:B------:R-:W-:Y:S02]  /*07e0*/  @P0 VIADD R3, R3, 0x1 ;  /* 0x0000000103030836 */ /* 0x000fe40000000000 */
[----:B------:R-:W-:-:S02]  /*07f0*/  IMAD.U32 R167, RZ, RZ, UR12 ;  /* 0x0000000cffa77e24 */ /* 0x000fc4000f8e00ff */
[----:B------:R-:W-:Y:S01]  /*0800*/  IMAD.MOV.U32 R2, RZ, RZ, R3 ;  /* 0x000000ffff027224 */ /* 0x000fe200078e0003 */
[----:B------:R-:W-:Y:S01]  /*0810*/  SHF.R.S32.HI R3, RZ, 0x1f, R0 ;  /* 0x0000001fff037819 */ /* 0x000fe20000011400 */
[----:B------:R-:W-:Y:S02]  /*0820*/  IMAD.U32 R165, RZ, RZ, UR12 ;  /* 0x0000000cffa57e24 */ /* 0x000fe4000f8e00ff */
[----:B------:R-:W-:Y:S01]  /*0830*/  @!P2 IMAD.MOV R2, RZ, RZ, -R2 ;  /* 0x000000ffff02a224 */ /* 0x000fe200078e0a02 */
[----:B------:R-:W-:Y:S01]  /*0840*/  @!P1 LOP3.LUT R2, RZ, R4, RZ, 0x33, !PT ;  /* 0x00000004ff029212 */ /* 0x000fe200078e33ff */
[----:B------:R-:W-:Y:S01]  /*0850*/  IMAD.U32 R169, RZ, RZ, UR12 ;  /* 0x0000000cffa97e24 */ /* 0x000fe2000f8e00ff */
[----:B------:R-:W-:Y:S01]  /*0860*/  LEA.HI R3, R3, R0, RZ, 0x7 ;  /* 0x0000000003037211 */ /* 0x000fe200078f38ff */
[----:B------:R-:W-:Y:S02]  /*0870*/  IMAD.U32 R157, RZ, RZ, UR12 ;  /* 0x0000000cff9d7e24 */ /* 0x000fe4000f8e00ff */
[----:B------:R-:W-:-:S02]  /*0880*/  IMAD.SHL.U32 R8, R2, 0x8, RZ ;  /* 0x0000000802087824 */ /* 0x000fc400078e00ff */
[----:B------:R-:W-:Y:S02]  /*0890*/  IMAD.MOV R2, RZ, RZ, -R2 ;  /* 0x000000ffff027224 */ /* 0x000fe400078e0a02 */
[----:B------:R-:W-:Y:S01]  /*08a0*/  IMAD.U32 R159, RZ, RZ, UR12 ;  /* 0x0000000cff9f7e24 */ /* 0x000fe2000f8e00ff */
[----:B------:R-:W-:Y:S01]  /*08b0*/  LEA.HI.SX32 R3, R3, -R8, 0x19 ;  /* 0x8000000803037211 */ /* 0x000fe200078fcaff */
[----:B------:R-:W-:Y:S02]  /*08c0*/  IMAD R10, R4, R2, R5 ;  /* 0x00000002040a7224 */ /* 0x000fe400078e0205 */
[----:B------:R-:W-:Y:S01]  /*08d0*/  IMAD.U32 R163, RZ, RZ, UR12 ;  /* 0x0000000cffa37e24 */ /* 0x000fe2000f8e00ff */
[----:B------:R-:W-:Y:S01]  /*08e0*/  VIMNMX R11, R3, 0x8, PT ;  /* 0x00000008030b7848 */ /* 0x000fe20003fe0100 */
[----:B------:R-:W-:Y:S01]  /*08f0*/  IMAD.U32 R161, RZ, RZ, UR12 ;  /* 0x0000000cffa17e24 */ /* 0x000fe2000f8e00ff */
[----:B------:R-:W-:Y:S02]  /*0900*/  IABS R9, R10 ;  /* 0x0000000a00097213 */ /* 0x000fe40000000000 */
[----:B------:R-:W-:-:S02]  /*0910*/  IABS R7, R11 ;  /* 0x0000000b00077213 */ /* 0x000fc40000000000 */
[----:B------:R-:W-:Y:S02]  /*0920*/  IABS R4, R11 ;  /* 0x0000000b00047213 */ /* 0x000fe40000000000 */
[----:B------:R-:W1:Y:S08]  /*0930*/  I2F.RP R0, R7 ;  /* 0x0000000700007306 */ /* 0x000e700000209400 */
[----:B-1----:R-:W1:Y:S02]  /*0940*/  MUFU.RCP R0, R0 ;  /* 0x0000000000007308 */ /* 0x002e640000001000 */
[----:B-1----:R-:W-:-:S02]  /*0950*/  VIADD R3, R0, 0xffffffe ;  /* 0x0ffffffe00037836 */ /* 0x002fc40000000000 */
[----:B------:R-:W-:-:S04]  /*0960*/  IMAD.MOV R0, RZ, RZ, -R4 ;  /* 0x000000ffff007224 */ /* 0x000fc800078e0a04 */
[----:B------:R-:W1:Y:S08]  /*0970*/  I2F.RP R4, R22 ;  /* 0x0000001600047306 */ /* 0x000e700000209400 */
[----:B------:R-:W2:Y:S08]  /*0980*/  F2I.FTZ.U32.TRUNC.NTZ R3, R3 ;  /* 0x0000000300037305 */ /* 0x000eb0000021f000 */
[----:B-1----:R-:W1:Y:S01]  /*0990*/  MUFU.RCP R4, R4 ;  /* 0x0000000400047308 */ /* 0x002e620000001000 */
[----:B--2---:R-:W-:-:S04]  /*09a0*/  IMAD.MOV R6, RZ, RZ, -R3 ;  /* 0x000000ffff067224 */ /* 0x004fc800078e0a03 */
[----:B------:R-:W-:-:S04]  /*09b0*/  IMAD.MOV.U32 R2, RZ, RZ, R6 ;  /* 0x000000ffff027224 */ /* 0x000fc800078e0006 */
[----:B------:R-:W-:Y:S02]  /*09c0*/  IMAD R5, R2, R7, RZ ;  /* 0x0000000702057224 */ /* 0x000fe400078e02ff */
[----:B------:R-:W-:Y:S02]  /*09d0*/  IMAD.MOV.U32 R2, RZ, RZ, RZ ;  /* 0x000000ffff027224 */ /* 0x000fe400078e00ff */
[----:B-1----:R-:W-:Y:S02]  /*09e0*/  VIADD R6, R4, 0xffffffe ;  /* 0x0ffffffe04067836 */ /* 0x002fe40000000000 */
[----:B------:R-:W-:Y:S02]  /*09f0*/  IMAD.HI.U32 R2, R3, R5, R2 ;  /* 0x0000000503027227 */ /* 0x000fe400078e0002 */
[----:B------:R-:W1:Y:S04]  /*0a00*/  I2F.RP R3, R13 ;  /* 0x0000000d00037306 */ /* 0x000e680000209400 */
[----:B------:R-:W-:-:S04]  /*0a10*/  IMAD.HI.U32 R2, R2, R9, RZ ;  /* 0x0000000902027227 */ /* 0x000fc800078e00ff */
[----:B------:R-:W-:Y:S01]  /*0a20*/  IMAD R0, R2, R0, R9 ;  /* 0x0000000002007224 */ /* 0x000fe200078e0209 */
[----:B---3--:R-:W-:-:S04]  /*0a30*/  SHF.R.U32.HI R9, RZ, 0x5, R16 ;  /* 0x00000005ff097819 */ /* 0x008fc80000011610 */
[----:B------:R-:W-:Y:S01]  /*0a40*/  ISETP.GT.U32.AND P1, PT, R7, R0, PT ;  /* 0x000000000700720c */ /* 0x000fe20003f24070 */
[----:B-1----:R-:W1:Y:S01]  /*0a50*/  MUFU.RCP R3, R3 ;  /* 0x0000000300037308 */ /* 0x002e620000001000 */
[----:B------:R-:W-:-:S11]  /*0a60*/  SGXT.U32 R9, R9, 0x2 ;  /* 0x000000020909781a */ /* 0x000fd60000000000 */
[----:B------:R-:W-:Y:S02]  /*0a70*/  @!P1 IMAD.IADD R0, R0, 0x1, -R7 ;  /* 0x0000000100009824 */ /* 0x000fe400078e0a07 */
[----:B------:R-:W-:Y:S01]  /*0a80*/  @!P1 VIADD R2, R2, 0x1 ;  /* 0x0000000102029836 */ /* 0x000fe20000000000 */
[----:B------:R-:W-:Y:S02]  /*0a90*/  ISETP.NE.AND P1, PT, R11, RZ, PT ;  /* 0x000000ff0b00720c */ /* 0x000fe40003f25270 */
[----:B------:R-:W-:Y:S01]  /*0aa0*/  ISETP.GE.U32.AND P0, PT, R0, R7, PT ;  /* 0x000000070000720c */ /* 0x000fe20003f06070 */
[----:B-1----:R-:W-:Y:S01]  /*0ab0*/  VIADD R4, R3, 0xffffffe ;  /* 0x0ffffffe03047836 */ /* 0x002fe20000000000 */
[----:B------:R-:W-:Y:S01]  /*0ac0*/  LOP3.LUT R0, R10, R11, RZ, 0x3c, !PT ;  /* 0x0000000b0a007212 */ /* 0x000fe200078e3cff */
[----:B------:R1:W2:Y:S03]  /*0ad0*/  F2I.FTZ.U32.TRUNC.NTZ R7, R6 ;  /* 0x0000000600077305 */ /* 0x0002a6000021f000 */
[----:B------:R-:W-:-:S05]  /*0ae0*/  ISETP.GE.AND P2, PT, R0, RZ, PT ;  /* 0x000000ff0000720c */ /* 0x000fca0003f46270 */
[----:B------:R3:W4:Y:S01]  /*0af0*/  F2I.FTZ.U32.TRUNC.NTZ R5, R4 ;  /* 0x0000000400057305 */ /* 0x000722000021f000 */
[----:B-1----:R-:W-:Y:S02]  /*0b00*/  IMAD.MOV.U32 R6, RZ, RZ, RZ ;  /* 0x000000ffff067224 */ /* 0x002fe400078e00ff */
[----:B------:R-:W-:-:S04]  /*0b10*/  @P0 VIADD R2, R2, 0x1 ;  /* 0x0000000102020836 */ /* 0x000fc80000000000 */
[----:B------:R-:W-:Y:S02]  /*0b20*/  IMAD.MOV.U32 R0, RZ, RZ, R2 ;  /* 0x000000ffff007224 */ /* 0x000fe400078e0002 */
[----:B---3--:R-:W-:Y:S02]  /*0b30*/  IMAD.MOV.U32 R4, RZ, RZ, RZ ;  /* 0x000000ffff047224 */ /* 0x008fe400078e00ff */
[----:B------:R-:W-:Y:S01]  /*0b40*/  @!P2 IMAD.MOV R0, RZ, RZ, -R0 ;  /* 0x000000ffff00a224 */ /* 0x000fe200078e0a00 */
[----:B------:R-:W-:-:S05]  /*0b50*/  @!P1 LOP3.LUT R0, RZ, R11, RZ, 0x33, !PT ;  /* 0x0000000bff009212 */ /* 0x000fca00078e33ff */
[----:B------:R-:W-:Y:S02]  /*0b60*/  IMAD.MOV R2, RZ, RZ, -R0 ;  /* 0x000000ffff027224 */ /* 0x000fe400078e0a00 */
[----:B------:R-:W-:Y:S02]  /*0b70*/  IMAD.SHL.U32 R0, R0, 0x40, RZ ;  /* 0x0000004000007824 */ /* 0x000fe400078e00ff */
[----:B------:R-:W-:Y:S02]  /*0b80*/  IMAD R2, R11, R2, R10 ;  /* 0x000000020b027224 */ /* 0x000fe400078e020a */
[----:B--2---:R-:W-:Y:S01]  /*0b90*/  IMAD.MOV R11, RZ, RZ, -R7 ;  /* 0x000000ffff0b7224 */ /* 0x004fe200078e0a07 */
[----:B------:R-:W-:Y:S01]  /*0ba0*/  LOP3.LUT R9, R0, R9, RZ, 0xfc, !PT ;  /* 0x0000000900097212 */ /* 0x000fe200078efcff */
[----:B------:R-:W-:Y:S01]  /*0bb0*/  IMAD.IADD R3, R8, 0x1, R2 ;  /* 0x0000000108037824 */ /* 0x000fe200078e0202 */
[----:B------:R-:W-:Y:S01]  /*0bc0*/  LOP3.LUT R2, R16, 0x7f, RZ, 0xc0, !PT ;  /* 0x0000007f10027812 */ /* 0x000fe200078ec0ff */
[----:B------:R-:W-:Y:S01]  /*0bd0*/  IMAD R11, R11, R22, RZ ;  /* 0x000000160b0b7224 */ /* 0x000fe200078e02ff */
[----:B------:R-:W-:Y:S01]  /*0be0*/  IABS R15, R9 ;  /* 0x00000009000f7213 */ /* 0x000fe20000000000 */
[----:B----4-:R-:W-:Y:S01]  /*0bf0*/  IMAD.MOV R8, RZ, RZ, -R5 ;  /* 0x000000ffff087224 */ /* 0x010fe200078e0a05 */
[----:B------:R-:W-:Y:S01]  /*0c00*/  LOP3.LUT R12, R9, 0x4, RZ, 0xfc, !PT ;  /* 0x00000004090c7812 */ /* 0x000fe200078efcff */
[----:B------:R-:W-:Y:S01]  /*0c10*/  IMAD.HI.U32 R6, R7, R11, R6 ;  /* 0x0000000b07067227 */ /* 0x000fe200078e0006 */
[----:B------:R-:W-:-:S02]  /*0c20*/  LOP3.LUT R14, R9, 0x8, RZ, 0xfc, !PT ;  /* 0x00000008090e7812 */ /* 0x000fc400078efcff */
[----:B------:R-:W-:Y:S01]  /*0c30*/  LOP3.LUT R18, R9, 0xc, RZ, 0xfc, !PT ;  /* 0x0000000c09127812 */ /* 0x000fe200078efcff */
[----:B------:R-:W-:Y:S01]  /*0c40*/  IMAD R3, R3, 0x80, R2 ;  /* 0x0000008003037824 */ /* 0x000fe200078e0202 */
[----:B------:R-:W-:Y:S01]  /*0c50*/  LOP3.LUT R19, R9, 0x10, RZ, 0xfc, !PT ;  /* 0x0000001009137812 */ /* 0x000fe200078efcff */
[----:B------:R-:W-:Y:S01]  /*0c60*/  IMAD R11, R8, R13, RZ ;  /* 0x0000000d080b7224 */ /* 0x000fe200078e02ff */
[----:B------:R-:W-:Y:S01]  /*0c70*/  IABS R8, R14 ;  /* 0x0000000e00087213 */ /* 0x000fe20000000000 */
[----:B------:R-:W-:Y:S01]  /*0c80*/  IMAD.HI.U32 R7, R6, R15, RZ ;  /* 0x0000000f06077227 */ /* 0x000fe200078e00ff */
[----:B------:R-:W-:Y:S02]  /*0c90*/  IABS R10, R3 ;  /* 0x00000003000a7213 */ /* 0x000fe40000000000 */
[----:B------:R-:W-:Y:S01]  /*0ca0*/  IABS R17, R19 ;  /* 0x0000001300117213 */ /* 0x000fe20000000000 */
[----:B------:R-:W-:Y:S01]  /*0cb0*/  IMAD.HI.U32 R4, R5, R11, R4 ;  /* 0x0000000b05047227 */ /* 0x000fe200078e0004 */
[----:B------:R-:W-:-:S02]  /*0cc0*/  IABS R11, R12 ;  /* 0x0000000c000b7213 */ /* 0x000fc40000000000 */
[----:B------:R-:W-:Y:S01]  /*0cd0*/  ISETP.GE.AND P5, PT, R12, RZ, PT ;  /* 0x000000ff0c00720c */ /* 0x000fe20003fa6270 */
[----:B------:R-:W-:Y:S01]  /*0ce0*/  IMAD.MOV R7, RZ, RZ, -R7 ;  /* 0x000000ffff077224 */ /* 0x000fe200078e0a07 */
[C---:B------:R-:W-:Y:S01]  /*0cf0*/  LOP3.LUT R12, R9.reuse, 0x18, RZ, 0xfc, !PT ;  /* 0x00000018090c7812 */ /* 0x040fe200078efcff */
[----:B------:R-:W-:Y:S01]  /*0d00*/  IMAD.HI.U32 R4, R4, R10, RZ ;  /* 0x0000000a04047227 */ /* 0x000fe200078e00ff */
[C---:B------:R-:W-:Y:S02]  /*0d10*/  ISETP.GE.AND P3, PT, R9.reuse, RZ, PT ;  /* 0x000000ff0900720c */ /* 0x040fe40003f66270 */
[C---:B------:R-:W-:Y:S01]  /*0d20*/  LOP3.LUT R26, R9.reuse, 0x24, RZ, 0xfc, !PT ;  /* 0x00000024091a7812 */ /* 0x040fe200078efcff */
[----:B------:R-:W-:Y:S01]  /*0d30*/  IMAD.MOV R4, RZ, RZ, -R4 ;  /* 0x000000ffff047224 */ /* 0x000fe200078e0a04 */
[C---:B------:R-:W-:Y:S01]  /*0d40*/  LOP3.LUT R28, R9.reuse, 0x28, RZ, 0xfc, !PT ;  /* 0x00000028091c7812 */ /* 0x040fe200078efcff */
[----:B------:R-:W-:Y:S01]  /*0d50*/  IMAD R5, R22, R7, R15 ;  /* 0x0000000716057224 */ /* 0x000fe200078e020f */
[----:B------:R-:W-:Y:S01]  /*0d60*/  LOP3.LUT R30, R9, 0x2c, RZ, 0xfc, !PT ;  /* 0x0000002c091e7812 */ /* 0x000fe200078efcff */
[----:B------:R-:W-:Y:S01]  /*0d70*/  IMAD R4, R13, R4, R10 ;  /* 0x000000040d047224 */ /* 0x000fe200078e020a */
[----:B------:R-:W-:Y:S01]  /*0d80*/  LOP3.LUT R10, R16, 0x60, RZ, 0xc0, !PT ;  /* 0x00000060100a7812 */ /* 0x000fe200078ec0ff */
[----:B------:R-:W-:Y:S01]  /*0d90*/  IMAD.HI.U32 R7, R6, R11, RZ ;  /* 0x0000000b06077227 */ /* 0x000fe200078e00ff */
[----:B------:R-:W-:-:S02]  /*0da0*/  ISETP.GT.U32.AND P1, PT, R22, R5, PT ;  /* 0x000000051600720c */ /* 0x000fc40003f24070 */
[----:B------:R-:W-:Y:S01]  /*0db0*/  ISETP.GT.U32.AND P0, PT, R13, R4, PT ;  /* 0x000000040d00720c */ /* 0x000fe20003f04070 */
[----:B------:R-:W-:Y:S01]  /*0dc0*/  IMAD.MOV.U32 R15, RZ, RZ, R8 ;  /* 0x000000ffff0f7224 */ /* 0x000fe200078e0008 */
[----:B------:R-:W-:Y:S01]  /*0dd0*/  R2UR UR32, R10 ;  /* 0x000000000a2072ca */ /* 0x000fe200000e0000 */
[----:B------:R-:W-:Y:S01]  /*0de0*/  IMAD.MOV R7, RZ, RZ, -R7 ;  /* 0x000000ffff077224 */ /* 0x000fe200078e0a07 */
[----:B------:R-:W-:Y:S01]  /*0df0*/  IABS R10, R18 ;  /* 0x00000012000a7213 */ /* 0x000fe20000000000 */
[----:B------:R-:W-:Y:S01]  /*0e00*/  IMAD.HI.U32 R8, R6, R15, RZ ;  /* 0x0000000f06087227 */ /* 0x000fe200078e00ff */
[----:B------:R-:W-:Y:S02]  /*0e10*/  IABS R23, R28 ;  /* 0x0000001c00177213 */ /* 0x000fe40000000000 */
[----:B------:R-:W-:Y:S01]  /*0e20*/  IABS R25, R30 ;  /* 0x0000001e00197213 */ /* 0x000fe20000000000 */
[----:B------:R-:W-:Y:S01]  /*0e30*/  IMAD R7, R22, R7, R11 ;  /* 0x0000000716077224 */ /* 0x000fe200078e020b */
[C---:B------:R-:W-:Y:S01]  /*0e40*/  LOP3.LUT R31, R9.reuse, 0x30, RZ, 0xfc, !PT ;  /* 0x00000030091f7812 */ /* 0x040fe200078efcff */
[----:B------:R-:W-:Y:S01]  /*0e50*/  IMAD.MOV R8, RZ, RZ, -R8 ;  /* 0x000000ffff087224 */ /* 0x000fe200078e0a08 */
[----:B------:R-:W-:Y:S01]  /*0e60*/  LOP3.LUT R32, R9, 0x34, RZ, 0xfc, !PT ;  /* 0x0000003409207812 */ /* 0x000fe200078efcff */
[----:B------:R-:W-:Y:S01]  /*0e70*/  @!P0 IMAD.IADD R4, R4, 0x1, -R13 ;  /* 0x0000000104048824 */ /* 0x000fe200078e0a0d */
[C---:B------:R-:W-:Y:S01]  /*0e80*/  ISETP.GT.U32.AND P2, PT, R22.reuse, R7, PT ;  /* 0x000000071600720c */ /* 0x040fe20003f44070 */
[----:B------:R-:W-:Y:S01]  /*0e90*/  IMAD R8, R22, R8, R15 ;  /* 0x0000000816087224 */ /* 0x000fe200078e020f */
[----:B------:R-:W-:Y:S01]  /*0ea0*/  ISETP.GE.AND P0, PT, R14, RZ, PT ;  /* 0x000000ff0e00720c */ /* 0x000fe20003f06270 */
[----:B------:R-:W-:Y:S01]  /*0eb0*/  IMAD.MOV.U32 R15, RZ, RZ, R10 ;  /* 0x000000ffff0f7224 */ /* 0x000fe200078e000a */
[----:B------:R-:W-:Y:S01]  /*0ec0*/  ISETP.GT.U32.AND P4, PT, R13, R4, PT ;  /* 0x000000040d00720c */ /* 0x000fe20003f84070 */
[----:B------:R-:W-:Y:S01]  /*0ed0*/  @!P1 IMAD.IADD R5, R5, 0x1, -R22 ;  /* 0x0000000105059824 */ /* 0x000fe200078e0a16 */
[----:B------:R-:W-:Y:S01]  /*0ee0*/  ISETP.GT.U32.AND P1, PT, R22, R8, PT ;  /* 0x000000081600720c */ /* 0x000fe20003f24070 */
[----:B------:R-:W-:Y:S01]  /*0ef0*/  IMAD.HI.U32 R10, R6, R15, RZ ;  /* 0x0000000f060a7227 */ /* 0x000fe200078e00ff */
[----:B------:R-:W-:Y:S01]  /*0f00*/  LOP3.LUT R14, R9, 0x20, RZ, 0xfc, !PT ;  /* 0x00000020090e7812 */ /* 0x000fe200078efcff */
[----:B------:R-:W-:Y:S01]  /*0f10*/  USHF.R.U32.HI UR4, URZ, 0x1, UR32 ;  /* 0x000000013f047899 */ /* 0x000fe20008011620 */
[C---:B------:R-:W-:Y:S01]  /*0f20*/  ISETP.GT.U32.AND P6, PT, R22.reuse, R5, PT ;  /* 0x000000051600720c */ /* 0x040fe20003fc4070 */
[----:B------:R-:W-:Y:S01]  /*0f30*/  IMAD.MOV R10, RZ, RZ, -R10 ;  /* 0x000000ffff0a7224 */ /* 0x000fe200078e0a0a */
[----:B------:R-:W-:Y:S01]  /*0f40*/  IABS R21, R14 ;  /* 0x0000000e00157213 */ /* 0x000fe20000000000 */
[----:B------:R-:W-:Y:S01]  /*0f50*/  @!P2 IMAD.IADD R7, R7, 0x1, -R22 ;  /* 0x000000010707a824 */ /* 0x000fe200078e0a16 */
[----:B------:R-:W-:Y:S01]  /*0f60*/  IABS R27, R31 ;  /* 0x0000001f001b7213 */ /* 0x000fe20000000000 */
[----:B------:R-:W-:Y:S01]  /*0f70*/  IMAD R10, R22, R10, R15 ;  /* 0x0000000a160a7224 */ /* 0x000fe200078e020f */
[----:B------:R-:W-:Y:S01]  /*0f80*/  IABS R29, R32 ;  /* 0x00000020001d7213 */ /* 0x000fe20000000000 */
[----:B------:R-:W-:Y:S01]  /*0f90*/  @!P4 IMAD.IADD R4, R4, 0x1, -R13 ;  /* 0x000000010404c824 */ /* 0x000fe200078e0a0d */
[----:B------:R-:W-:Y:S01]  /*0fa0*/  ISETP.GT.U32.AND P2, PT, R22, R7, PT ;  /* 0x000000071600720c */ /* 0x000fe20003f44070 */
[----:B------:R-:W-:Y:S01]  /*0fb0*/  IMAD.HI.U32 R11, R6, R17, RZ ;  /* 0x00000011060b7227 */ /* 0x000fe200078e00ff */
[----:B------:R-:W-:-:S02]  /*0fc0*/  ISETP.GT.U32.AND P4, PT, R22, R10, PT ;  /* 0x0000000a1600720c */ /* 0x000fc40003f84070 */
[----:B------:R-:W-:Y:S01]  /*0fd0*/  LOP3.LUT R13, R9, 0x1c, RZ, 0xfc, !PT ;  /* 0x0000001c090d7812 */ /* 0x000fe200078efcff */
[--C-:B------:R-:W-:Y:S01]  /*0fe0*/  @!P6 IMAD.IADD R5, R5, 0x1, -R22.reuse ;  /* 0x000000010505e824 */ /* 0x100fe200078e0a16 */
[----:B------:R-:W-:Y:S01]  /*0ff0*/  ISETP.GE.AND P6, PT, R18, RZ, PT ;  /* 0x000000ff1200720c */ /* 0x000fe20003fc6270 */
[----:B------:R-:W-:Y:S01]  /*1000*/  IMAD.MOV R11, RZ, RZ, -R11 ;  /* 0x000000ffff0b7224 */ /* 0x000fe200078e0a0b */
[C---:B------:R-:W-:Y:S01]  /*1010*/  LOP3.LUT R24, R9.reuse, 0x3c, RZ, 0xfc, !PT ;  /* 0x0000003c09187812 */ /* 0x040fe200078efcff */
[----:B------:R-:W-:Y:S02]  /*1020*/  IMAD.MOV.U32 R89, RZ, RZ, R5 ;  /* 0x000000ffff597224 */ /* 0x000fe400078e0005 */
[----:B------:R-:W-:Y:S01]  /*1030*/  IMAD R5, R22, R11, R17 ;  /* 0x0000000b16057224 */ /* 0x000fe200078e0211 */
[----:B------:R-:W-:Y:S01]  /*1040*/  LOP3.LUT R11, R9, 0x14, RZ, 0xfc, !PT ;  /* 0x00000014090b7812 */ /* 0x000fe200078efcff */
[--C-:B------:R-:W-:Y:S01]  /*1050*/  @!P2 IMAD.IADD R7, R7, 0x1, -R22.reuse ;  /* 0x000000010707a824 */ /* 0x100fe200078e0a16 */
[----:B------:R-:W-:Y:S01]  /*1060*/  IABS R17, R12 ;  /* 0x0000000c00117213 */ /* 0x000fe20000000000 */
[--C-:B------:R-:W-:Y:S01]  /*1070*/  @!P4 IMAD.IADD R10, R10, 0x1, -R22.reuse ;  /* 0x000000010a0ac824 */ /* 0x100fe200078e0a16 */
[----:B------:R-:W-:Y:S01]  /*1080*/  IABS R15, R11 ;  /* 0x0000000b000f7213 */ /* 0x000fe20000000000 */
[----:B------:R-:W-:Y:S01]  /*1090*/  @!P1 IMAD.IADD R8, R8, 0x1, -R22 ;  /* 0x0000000108089824 */ /* 0x000fe200078e0a16 */
[----:B------:R-:W-:Y:S01]  /*10a0*/  ISETP.GE.AND P2, PT, R11, RZ, PT ;  /* 0x000000ff0b00720c */ /* 0x000fe20003f46270 */
[----:B------:R-:W-:Y:S01]  /*10b0*/  @!P5 IMAD.MOV R7, RZ, RZ, -R7 ;  /* 0x000000ffff07d224 */ /* 0x000fe200078e0a07 */
[----:B------:R-:W-:Y:S01]  /*10c0*/  ISETP.GT.U32.AND P4, PT, R22, R10, PT ;  /* 0x0000000a1600720c */ /* 0x000fe20003f84070 */
[----:B------:R-:W-:Y:S01]  /*10d0*/  IMAD.HI.U32 R11, R6, R15, RZ ;  /* 0x0000000f060b7227 */ /* 0x000fe200078e00ff */
[----:B------:R-:W-:-:S02]  /*10e0*/  ISETP.GT.U32.AND P5, PT, R22, R5, PT ;  /* 0x000000051600720c */ /* 0x000fc40003fa4070 */
[C---:B------:R-:W-:Y:S01]  /*10f0*/  ISETP.GT.U32.AND P1, PT, R22.reuse, R8, PT ;  /* 0x000000081600720c */ /* 0x040fe20003f24070 */
[----:B------:R-:W-:Y:S02]  /*1100*/  IMAD.MOV R11, RZ, RZ, -R11 ;  /* 0x000000ffff0b7224 */ /* 0x000fe400078e0a0b */
[----:B------:R-:W-:Y:S01]  /*1110*/  @!P3 IMAD.MOV R89, RZ, RZ, -R89 ;  /* 0x000000ffff59b224 */ /* 0x000fe200078e0a59 */
[----:B------:R-:W-:Y:S01]  /*1120*/  ISETP.GE.AND P3, PT, R19, RZ, PT ;  /* 0x000000ff1300720c */ /* 0x000fe20003f66270 */
[----:B------:R-:W-:Y:S01]  /*1130*/  IMAD R11, R22, R11, R15 ;  /* 0x0000000b160b7224 */ /* 0x000fe200078e020f */
[----:B------:R-:W-:Y:S01]  /*1140*/  IABS R19, R13 ;  /* 0x0000000d00137213 */ /* 0x000fe20000000000 */
[----:B------:R-:W-:-:S04]  /*1150*/  IMAD.HI.U32 R18, R6, R25, RZ ;  /* 0x0000001906127227 */ /* 0x000fc800078e00ff */
[--C-:B------:R-:W-:Y:S01]  /*1160*/  @!P4 IMAD.IADD R10, R10, 0x1, -R22.reuse ;  /* 0x000000010a0ac824 */ /* 0x100fe200078e0a16 */
[----:B------:R-:W-:Y:S01]  /*1170*/  ISETP.GE.AND P4, PT, R14, RZ, PT ;  /* 0x000000ff0e00720c */ /* 0x000fe20003f86270 */
[--C-:B------:R-:W-:Y:S02]  /*1180*/  @!P5 IMAD.IADD R5, R5, 0x1, -R22.reuse ;  /* 0x000000010505d824 */ /* 0x100fe400078e0a16 */
[----:B------:R-:W-:Y:S01]  /*1190*/  @!P1 IMAD.IADD R8, R8, 0x1, -R22 ;  /* 0x0000000108089824 */ /* 0x000fe200078e0a16 */
[----:B------:R-:W-:Y:S01]  /*11a0*/  ISETP.GE.AND P1, PT, R12, RZ, PT ;  /* 0x000000ff0c00720c */ /* 0x000fe20003f26270 */
[----:B------:R-:W-:Y:S01]  /*11b0*/  @!P6 IMAD.MOV R10, RZ, RZ, -R10 ;  /* 0x000000ffff0ae224 */ /* 0x000fe200078e0a0a */
[----:B------:R-:W-:Y:S01]  /*11c0*/  ISETP.GT.U32.AND P5, PT, R22, R5, PT ;  /* 0x000000051600720c */ /* 0x000fe20003fa4070 */
[----:B------:R-:W-:Y:S01]  /*11d0*/  IMAD.HI.U32 R12, R6, R17, RZ ;  /* 0x00000011060c7227 */ /* 0x000fe200078e00ff */
[----:B------:R-:W-:-:S03]  /*11e0*/  ISETP.GT.U32.AND P6, PT, R22, R11, PT ;  /* 0x0000000b1600720c */ /* 0x000fc60003fc4070 */
[----:B------:R-:W-:Y:S02]  /*11f0*/  IMAD.MOV R12, RZ, RZ, -R12 ;  /* 0x000000ffff0c7224 */ /* 0x000fe400078e0a0c */
[----:B------:R-:W-:Y:S01]  /*1200*/  @!P0 IMAD.MOV R8, RZ, RZ, -R8 ;  /* 0x000000ffff088224 */ /* 0x000fe200078e0a08 */
[----:B------:R-:W-:Y:S01]  /*1210*/  ISETP.GE.AND P0, PT, R13, RZ, PT ;  /* 0x000000ff0d00720c */ /* 0x000fe20003f06270 */
[----:B------:R-:W-:Y:S02]  /*1220*/  IMAD R12, R22, R12, R17 ;  /* 0x0000000c160c7224 */ /* 0x000fe400078e0211 */
[----:B------:R-:W-:-:S04]  /*1230*/  IMAD.HI.U32 R13, R6, R19, RZ ;  /* 0x00000013060d7227 */ /* 0x000fc800078e00ff */
[--C-:B------:R-:W-:Y:S01]  /*1240*/  @!P5 IMAD.IADD R5, R5, 0x1, -R22.reuse ;  /* 0x000000010505d824 */ /* 0x100fe200078e0a16 */
[----:B------:R-:W-:Y:S01]  /*1250*/  ISETP.GT.U32.AND P5, PT, R22, R12, PT ;  /* 0x0000000c1600720c */ /* 0x000fe20003fa4070 */
[----:B------:R-:W-:Y:S02]  /*1260*/  @!P6 IMAD.IADD R11, R11, 0x1, -R22 ;  /* 0x000000010b0be824 */ /* 0x000fe400078e0a16 */
[----:B------:R-:W-:-:S03]  /*1270*/  IMAD.HI.U32 R14, R6, R21, RZ ;  /* 0x00000015060e7227 */ /* 0x000fc600078e00ff */
[C---:B------:R-:W-:Y:S01]  /*1280*/  ISETP.GT.U32.AND P6, PT, R22.reuse, R11, PT ;  /* 0x0000000b1600720c */ /* 0x040fe20003fc4070 */
[----:B------:R-:W-:Y:S02]  /*1290*/  IMAD.MOV R13, RZ, RZ, -R13 ;  /* 0x000000ffff0d7224 */ /* 0x000fe400078e0a0d */
[----:B------:R-:W-:Y:S02]  /*12a0*/  IMAD.MOV R14, RZ, RZ, -R14 ;  /* 0x000000ffff0e7224 */ /* 0x000fe400078e0a0e */
[C---:B------:R-:W-:Y:S02]  /*12b0*/  IMAD R13, R22.reuse, R13, R19 ;  /* 0x0000000d160d7224 */ /* 0x040fe400078e0213 */
[----:B------:R-:W-:Y:S01]  /*12c0*/  IMAD R14, R22, R14, R21 ;  /* 0x0000000e160e7224 */ /* 0x000fe200078e0215 */
[----:B------:R-:W-:Y:S01]  /*12d0*/  IABS R21, R26 ;  /* 0x0000001a00157213 */ /* 0x000fe20000000000 */
[----:B------:R-:W-:Y:S02]  /*12e0*/  @!P5 IMAD.IADD R12, R12, 0x1, -R22 ;  /* 0x000000010c0cd824 */ /* 0x000fe400078e0a16 */
[----:B------:R-:W-:-:S03]  /*12f0*/  IMAD.HI.U32 R17, R6, R23, RZ ;  /* 0x0000001706117227 */ /* 0x000fc600078e00ff */
[C---:B------:R-:W-:Y:S01]  /*1300*/  ISETP.GT.U32.AND P5, PT, R22.reuse, R12, PT ;  /* 0x0000000c1600720c */ /* 0x040fe20003fa4070 */
[----:B------:R-:W-:Y:S01]  /*1310*/  @!P6 IMAD.IADD R11, R11, 0x1, -R22 ;  /* 0x000000010b0be824 */ /* 0x000fe200078e0a16 */
[----:B------:R-:W-:Y:S01]  /*1320*/  ISETP.GT.U32.AND P6, PT, R22, R13, PT ;  /* 0x0000000d1600720c */ /* 0x000fe20003fc4070 */
[----:B------:R-:W-:-:S04]  /*1330*/  IMAD.HI.U32 R15, R6, R21, RZ ;  /* 0x00000015060f7227 */ /* 0x000fc800078e00ff */
[----:B------:R-:W-:Y:S02]  /*1340*/  IMAD.MOV R15, RZ, RZ, -R15 ;  /* 0x000000ffff0f7224 */ /* 0x000fe400078e0a0f */
[----:B------:R-:W-:Y:S02]  /*1350*/  IMAD.MOV R17, RZ, RZ, -R17 ;  /* 0x000000ffff117224 */ /* 0x000fe400078e0a11 */
[----:B------:R-:W-:Y:S02]  /*1360*/  IMAD R15, R22, R15, R21 ;  /* 0x0000000f160f7224 */ /* 0x000fe400078e0215 */
[--C-:B------:R-:W-:Y:S01]  /*1370*/  @!P5 IMAD.IADD R12, R12, 0x1, -R22.reuse ;  /* 0x000000010c0cd824 */ /* 0x100fe200078e0a16 */
[C---:B------:R-:W-:Y:S01]  /*1380*/  ISETP.GT.U32.AND P5, PT, R22.reuse, R14, PT ;  /* 0x0000000e1600720c */ /* 0x040fe20003fa4070 */
[----:B------:R-:W-:Y:S01]  /*1390*/  @!P6 IMAD.IADD R13, R13, 0x1, -R22 ;  /* 0x000000010d0de824 */ /* 0x000fe200078e0a16 */
[----:B------:R-:W-:Y:S01]  /*13a0*/  ISETP.GT.U32.AND P6, PT, R22, R15, PT ;  /* 0x0000000f1600720c */ /* 0x000fe20003fc4070 */
[----:B------:R-:W-:-:S02]  /*13b0*/  IMAD.MOV R18, RZ, RZ, -R18 ;  /* 0x000000ffff127224 */ /* 0x000fc400078e0a12 */
[C---:B------:R-:W-:Y:S01]  /*13c0*/  IMAD R17, R22.reuse, R17, R23 ;  /* 0x0000001116117224 */ /* 0x040fe200078e0217 */
[----:B------:R-:W-:Y:S01]  /*13d0*/  IABS R23, R24 ;  /* 0x0000001800177213 */ /* 0x000fe20000000000 */
[----:B------:R-:W-:Y:S01]  /*13e0*/  IMAD R18, R22, R18, R25 ;  /* 0x0000001216127224 */ /* 0x000fe200078e0219 */
[----:B------:R-:W-:Y:S01]  /*13f0*/  LOP3.LUT R25, R9, 0x38, RZ, 0xfc, !PT ;  /* 0x0000003809197812 */ /* 0x000fe200078efcff */
[----:B------:R-:W-:Y:S01]  /*1400*/  IMAD.MOV.U32 R93, RZ, RZ, R5 ;  /* 0x000000ffff5d7224 */ /* 0x000fe200078e0005 */
[----:B------:R-:W-:Y:S01]  /*1410*/  LOP3.LUT R5, R16, 0x1f, RZ, 0xc0, !PT ;  /* 0x0000001f10057812 */ /* 0x000fe200078ec0ff */
[----:B------:R-:W-:Y:S01]  /*1420*/  IMAD.HI.U32 R19, R6, R27, RZ ;  /* 0x0000001b06137227 */ /* 0x000fe200078e00ff */
[----:B------:R-:W-:-:S03]  /*1430*/  IABS R21, R25 ;  /* 0x0000001900157213 */ /* 0x000fc60000000000 */
[--C-:B------:R-:W-:Y:S01]  /*1440*/  @!P5 IMAD.IADD R14, R14, 0x1, -R22.reuse ;  /* 0x000000010e0ed824 */ /* 0x100fe200078e0a16 */
[C---:B------:R-:W-:Y:S01]  /*1450*/  ISETP.GT.U32.AND P5, PT, R22.reuse, R17, PT ;  /* 0x000000111600720c */ /* 0x040fe20003fa4070 */
[----:B------:R-:W-:Y:S01]  /*1460*/  @!P6 IMAD.IADD R15, R15, 0x1, -R22 ;  /* 0x000000010f0fe824 */ /* 0x000fe200078e0a16 */
[C---:B------:R-:W-:Y:S01]  /*1470*/  ISETP.GT.U32.AND P6, PT, R22.reuse, R18, PT ;  /* 0x000000121600720c */ /* 0x040fe20003fc4070 */
[----:B------:R-:W-:Y:S01]  /*1480*/  @!P3 IMAD.MOV R93, RZ, RZ, -R93 ;  /* 0x000000ffff5db224 */ /* 0x000fe200078e0a5d */
[----:B------:R-:W-:Y:S01]  /*1490*/  ISETP.GT.U32.AND P3, PT, R22, R13, PT ;  /* 0x0000000d1600720c */ /* 0x000fe20003f64070 */
[----:B------:R-:W-:-:S04]  /*14a0*/  IMAD.HI.U32 R20, R6, R29, RZ ;  /* 0x0000001d06147227 */ /* 0x000fc800078e00ff */
[----:B------:R-:W-:Y:S02]  /*14b0*/  IMAD.MOV R19, RZ, RZ, -R19 ;  /* 0x000000ffff137224 */ /* 0x000fe400078e0a13 */
[----:B------:R-:W-:Y:S01]  /*14c0*/  @!P2 IMAD.MOV R11, RZ, RZ, -R11 ;  /* 0x000000ffff0ba224 */ /* 0x000fe200078e0a0b */
[C---:B------:R-:W-:Y:S01]  /*14d0*/  ISETP.GT.U32.AND P2, PT, R22.reuse, R15, PT ;  /* 0x0000000f1600720c */ /* 0x040fe20003f44070 */
[--C-:B------:R-:W-:Y:S01]  /*14e0*/  @!P5 IMAD.IADD R17, R17, 0x1, -R22.reuse ;  /* 0x000000011111d824 */ /* 0x100fe200078e0a16 */
[----:B------:R-:W-:Y:S01]  /*14f0*/  ISETP.GT.U32.AND P5, PT, R22, R14, PT ;  /* 0x0000000e1600720c */ /* 0x000fe20003fa4070 */
[----:B------:R-:W-:Y:S02]  /*1500*/  @!P6 IMAD.IADD R18, R18, 0x1, -R22 ;  /* 0x000000011212e824 */ /* 0x000fe400078e0a16 */
[----:B------:R-:W-:-:S03]  /*1510*/  IMAD.HI.U32 R9, R6, R21, RZ ;  /* 0x0000001506097227 */ /* 0x000fc600078e00ff */
[C---:B------:R-:W-:Y:S01]  /*1520*/  ISETP.GT.U32.AND P6, PT, R22.reuse, R18, PT ;  /* 0x000000121600720c */ /* 0x040fe20003fc4070 */
[----:B------:R-:W-:Y:S02]  /*1530*/  IMAD.MOV R20, RZ, RZ, -R20 ;  /* 0x000000ffff147224 */ /* 0x000fe400078e0a14 */
[----:B------:R-:W-:Y:S02]  /*1540*/  IMAD R19, R22, R19, R27 ;  /* 0x0000001316137224 */ /* 0x000fe400078e021b */
[----:B------:R-:W-:-:S04]  /*1550*/  IMAD.HI.U32 R6, R6, R23, RZ ;  /* 0x0000001706067227 */ /* 0x000fc800078e00ff */
[----:B------:R-:W-:Y:S01]  /*1560*/  @!P1 IMAD.MOV R12, RZ, RZ, -R12 ;  /* 0x000000ffff0c9224 */ /* 0x000fe200078e0a0c */
[C---:B------:R-:W-:Y:S01]  /*1570*/  ISETP.GT.U32.AND P1, PT, R22.reuse, R17, PT ;  /* 0x000000111600720c */ /* 0x040fe20003f24070 */
[----:B------:R-:W-:Y:S02]  /*1580*/  IMAD.MOV R9, RZ, RZ, -R9 ;  /* 0x000000ffff097224 */ /* 0x000fe400078e0a09 */
[C---:B------:R-:W-:Y:S02]  /*1590*/  IMAD R20, R22.reuse, R20, R29 ;  /* 0x0000001416147224 */ /* 0x040fe400078e021d */
[----:B------:R-:W-:Y:S02]  /*15a0*/  IMAD.MOV R6, RZ, RZ, -R6 ;  /* 0x000000ffff067224 */ /* 0x000fe400078e0a06 */
[----:B------:R-:W-:Y:S01]  /*15b0*/  @!P3 IMAD.IADD R13, R13, 0x1, -R22 ;  /* 0x000000010d0db824 */ /* 0x000fe200078e0a16 */
[C---:B------:R-:W-:Y:S01]  /*15c0*/  ISETP.GT.U32.AND P3, PT, R22.reuse, R19, PT ;  /* 0x000000131600720c */ /* 0x040fe20003f64070 */
[----:B------:R-:W-:-:S02]  /*15d0*/  IMAD R9, R22, R9, R21 ;  /* 0x0000000916097224 */ /* 0x000fc400078e0215 */
[----:B------:R-:W-:Y:S02]  /*15e0*/  IMAD R21, R22, R6, R23 ;  /* 0x0000000616157224 */ /* 0x000fe400078e0217 */
[--C-:B------:R-:W-:Y:S01]  /*15f0*/  @!P5 IMAD.IADD R14, R14, 0x1, -R22.reuse ;  /* 0x000000010e0ed824 */ /* 0x100fe200078e0a16 */
[C---:B------:R-:W-:Y:S01]  /*1600*/  ISETP.GT.U32.AND P5, PT, R22.reuse, R20, PT ;  /* 0x000000141600720c */ /* 0x040fe20003fa4070 */
[--C-:B------:R-:W-:Y:S01]  /*1610*/  @!P2 IMAD.IADD R15, R15, 0x1, -R22.reuse ;  /* 0x000000010f0fa824 */ /* 0x100fe200078e0a16 */
[----:B------:R-:W-:Y:S01]  /*1620*/  ISETP.GT.U32.AND P2, PT, R22, R9, PT ;  /* 0x000000091600720c */ /* 0x000fe20003f44070 */
[--C-:B------:R-:W-:Y:S01]  /*1630*/  @!P6 IMAD.IADD R18, R18, 0x1, -R22.reuse ;  /* 0x000000011212e824 */ /* 0x100fe200078e0a16 */
[----:B------:R-:W-:Y:S01]  /*1640*/  ISETP.GT.U32.AND P6, PT, R22, R21, PT ;  /* 0x000000151600720c */ /* 0x000fe20003fc4070 */
[--C-:B------:R-:W-:Y:S01]  /*1650*/  @!P1 IMAD.IADD R17, R17, 0x1, -R22.reuse ;  /* 0x0000000111119824 */ /* 0x100fe200078e0a16 */
[----:B------:R-:W-:Y:S01]  /*1660*/  ISETP.GE.AND P1, PT, R26, RZ, PT ;  /* 0x000000ff1a00720c */ /* 0x000fe20003f26270 */
[----:B------:R-:W-:Y:S01]  /*1670*/  @!P3 IMAD.IADD R19, R19, 0x1, -R22 ;  /* 0x000000011313b824 */ /* 0x000fe200078e0a16 */
[----:B------:R-:W-:Y:S01]  /*1680*/  ISETP.GE.AND P3, PT, R28, RZ, PT ;  /* 0x000000ff1c00720c */ /* 0x000fe20003f66270 */
[----:B------:R-:W-:-:S02]  /*1690*/  @!P0 IMAD.MOV R13, RZ, RZ, -R13 ;  /* 0x000000ffff0d8224 */ /* 0x000fc400078e0a0d */
[----:B------:R-:W-:Y:S01]  /*16a0*/  @!P4 IMAD.MOV R14, RZ, RZ, -R14 ;  /* 0x000000ffff0ec224 */ /* 0x000fe200078e0a0e */
[----:B------:R-:W-:Y:S01]  /*16b0*/  ISETP.GT.U32.AND P0, PT, R22, R19, PT ;  /* 0x000000131600720c */ /* 0x000fe20003f04070 */
[--C-:B------:R-:W-:Y:S01]  /*16c0*/  @!P5 IMAD.IADD R20, R20, 0x1, -R22.reuse ;  /* 0x000000011414d824 */ /* 0x100fe200078e0a16 */
[----:B------:R-:W-:Y:S01]  /*16d0*/  ISETP.GE.AND P5, PT, R30, RZ, PT ;  /* 0x000000ff1e00720c */ /* 0x000fe20003fa6270 */
[--C-:B------:R-:W-:Y:S01]  /*16e0*/  @!P2 IMAD.IADD R9, R9, 0x1, -R22.reuse ;  /* 0x000000010909a824 */ /* 0x100fe200078e0a16 */
[----:B------:R-:W-:Y:S01]  /*16f0*/  ISETP.GE.AND P2, PT, R31, RZ, PT ;  /* 0x000000ff1f00720c */ /* 0x000fe20003f46270 */
[--C-:B------:R-:W-:Y:S01]  /*1700*/  @!P6 IMAD.IADD R21, R21, 0x1, -R22.reuse ;  /* 0x000000011515e824 */ /* 0x100fe200078e0a16 */
[C---:B------:R-:W-:Y:S01]  /*1710*/  ISETP.GT.U32.AND P6, PT, R22.reuse, R20, PT ;  /* 0x000000141600720c */ /* 0x040fe20003fc4070 */
[----:B------:R-:W-:Y:S01]  /*1720*/  @!P1 IMAD.MOV R15, RZ, RZ, -R15 ;  /* 0x000000ffff0f9224 */ /* 0x000fe200078e0a0f */
[----:B------:R-:W-:Y:S01]  /*1730*/  ISETP.GT.U32.AND P1, PT, R22, R9, PT ;  /* 0x000000091600720c */ /* 0x000fe20003f24070 */
[----:B------:R-:W-:Y:S01]  /*1740*/  VIADD R6, R0, 0x1 ;  /* 0x0000000100067836 */ /* 0x000fe20000000000 */
[----:B------:R-:W-:Y:S01]  /*1750*/  ISETP.GT.U32.AND P4, PT, R22, R21, PT ;  /* 0x000000151600720c */ /* 0x000fe20003f84070 */
[----:B------:R-:W-:Y:S01]  /*1760*/  @!P3 IMAD.MOV R17, RZ, RZ, -R17 ;  /* 0x000000ffff11b224 */ /* 0x000fe200078e0a11 */
[----:B------:R-:W-:Y:S01]  /*1770*/  ISETP.GE.AND P3, PT, R32, RZ, PT ;  /* 0x000000ff2000720c */ /* 0x000fe20003f66270 */
[----:B------:R-:W-:Y:S01]  /*1780*/  @!P0 IMAD.IADD R19, R19, 0x1, -R22 ;  /* 0x0000000113138824 */ /* 0x000fe200078e0a16 */
[C---:B------:R-:W-:Y:S01]  /*1790*/  ISETP.GE.AND P0, PT, R3.reuse, R152, PT ;  /* 0x000000980300720c */ /* 0x040fe20003f06270 */
[----:B------:R-:W-:Y:S01]  /*17a0*/  IMAD.MOV.U32 R109, RZ, RZ, R18 ;  /* 0x000000ffff6d7224 */ /* 0x000fe200078e0012 */
[----:B------:R-:W1:Y:S01]  /*17b0*/  LDC.64 R30, c[0x0][0x230] ;  /* 0x00008c00ff1e7b82 */ /* 0x000e620000000a00 */
[----:B------:R-:W-:Y:S01]  /*17c0*/  @!P2 IMAD.MOV R19, RZ, RZ, -R19 ;  /* 0x000000ffff13a224 */ /* 0x000fe200078e0a13 */
[----:B------:R-:W-:Y:S01]  /*17d0*/  ISETP.GE.AND P2, PT, R3, RZ, PT ;  /* 0x000000ff0300720c */ /* 0x000fe20003f46270 */
[--C-:B------:R-:W-:Y:S01]  /*17e0*/  @!P6 IMAD.IADD R20, R20, 0x1, -R22.reuse ;  /* 0x000000011414e824 */ /* 0x100fe200078e0a16 */
[----:B------:R-:W-:Y:S01]  /*17f0*/  ISETP.GE.AND P6, PT, R24, RZ, PT ;  /* 0x000000ff1800720c */ /* 0x000fe20003fc6270 */
[--C-:B------:R-:W-:Y:S01]  /*1800*/  @!P1 IMAD.IADD R9, R9, 0x1, -R22.reuse ;  /* 0x0000000109099824 */ /* 0x100fe200078e0a16 */
[-C--:B------:R-:W-:Y:S01]  /*1810*/  ISETP.LT.AND P1, PT, R6, R153.reuse, !P0 ;  /* 0x000000990600720c */ /* 0x080fe20004721270 */
[----:B------:R-:W-:Y:S01]  /*1820*/  @!P4 IMAD.IADD R21, R21, 0x1, -R22 ;  /* 0x000000011515c824 */ /* 0x000fe200078e0a16 */
[----:B------:R-:W-:Y:S01]  /*1830*/  ISETP.NE.AND P4, PT, R153, RZ, PT ;  /* 0x000000ff9900720c */ /* 0x000fe20003f85270 */
[----:B------:R-:W-:Y:S01]  /*1840*/  IMAD R18, R5, UR7, RZ ;  /* 0x0000000705127c24 */ /* 0x000fe2000f8e02ff */
[----:B------:R-:W-:Y:S01]  /*1850*/  LOP3.LUT R6, RZ, R153, RZ, 0x33, !PT ;  /* 0x00000099ff067212 */ /* 0x000fe200078e33ff */
[----:B------:R-:W-:Y:S01]  /*1860*/  @!P3 IMAD.MOV R20, RZ, RZ, -R20 ;  /* 0x000000ffff14b224 */ /* 0x000fe200078e0a14 */
[----:B------:R-:W-:Y:S01]  /*1870*/  ISETP.NE.AND P3, PT, R152, RZ, PT ;  /* 0x000000ff9800720c */ /* 0x000fe20003f65270 */
[----:B------:R-:W-:Y:S01]  /*1880*/  @!P5 IMAD.MOV R109, RZ, RZ, -R109 ;  /* 0x000000ffff6dd224 */ /* 0x000fe200078e0a6d */
[C---:B------:R-:W-:Y:S01]  /*1890*/  SEL R7, R6.reuse, R7, !P4 ;  /* 0x0000000706077207 */ /* 0x040fe20006000000 */
[----:B------:R-:W-:Y:S01]  /*18a0*/  @!P2 IMAD.MOV R4, RZ, RZ, -R4 ;  /* 0x000000ffff04a224 */ /* 0x000fe200078e0a04 */
[C---:B------:R-:W-:Y:S01]  /*18b0*/  SEL R101, R6.reuse, R19, !P4 ;  /* 0x0000001306657207 */ /* 0x040fe20006000000 */
[----:B------:R-:W-:Y:S01]  /*18c0*/  @!P6 IMAD.MOV R21, RZ, RZ, -R21 ;  /* 0x000000ffff15e224 */ /* 0x000fe200078e0a15 */
[----:B------:R-:W-:Y:S01]  /*18d0*/  SEL R10, R6, R10, !P4 ;  /* 0x0000000a060a7207 */ /* 0x000fe20006000000 */
[----:B------:R-:W-:Y:S01]  /*18e0*/  IMAD R19, R7, UR18, RZ ;  /* 0x0000001207137c24 */ /* 0x000fe2000f8e02ff */
[----:B------:R-:W-:Y:S01]  /*18f0*/  LEA R66, P2, R18, UR14, 0x2 ;  /* 0x0000000e12427c11 */ /* 0x000fe2000f8410ff */
[----:B------:R-:W-:Y:S01]  /*1900*/  IMAD.U32 R7, RZ, RZ, UR12 ;  /* 0x0000000cff077e24 */ /* 0x000fe2000f8e00ff */
[C---:B------:R-:W-:Y:S01]  /*1910*/  SEL R97, R6.reuse, R14, !P4 ;  /* 0x0000000e06617207 */ /* 0x040fe20006000000 */
[----:B------:R-:W-:Y:S01]  /*1920*/  UIMAD UR7, UR6, 0x16, URZ ;  /* 0x00000016060778a4 */ /* 0x000fe2000f8e023f */
[----:B------:R-:W-:Y:S01]  /*1930*/  SEL R113, R6, R21, !P4 ;  /* 0x0000001506717207 */ /* 0x000fe20006000000 */
[----:B------:R-:W-:Y:S01]  /*1940*/  IMAD R21, R10, UR18, RZ ;  /* 0x000000120a157c24 */ /* 0x000fe2000f8e02ff */
[----:B------:R-:W-:Y:S01]  /*1950*/  LEA.HI.X.SX32 R14, R18, UR15, 0x2, P2 ;  /* 0x0000000f120e7c11 */ /* 0x000fe200090f16ff */
[C---:B-1----:R-:W-:Y:S01]  /*1960*/  VIADD R88, R30.reuse, 0xffffffe0 ;  /* 0xffffffe01e587836 */ /* 0x042fe20000000000 */
[----:B------:R-:W-:Y:S01]  /*1970*/  LEA R150, P2, R19, R66, 0x2 ;  /* 0x0000004213967211 */ /* 0x000fe200078410ff */
[----:B------:R-:W-:Y:S01]  /*1980*/  VIADD R22, R30, 0x1f ;  /* 0x0000001f1e167836 */ /* 0x000fe20000000000 */
[----:B------:R-:W-:Y:S01]  /*1990*/  ISETP.GE.AND P5, PT, R25, RZ, PT ;  /* 0x000000ff1900720c */ /* 0x000fe20003fa6270 */
[----:B------:R-:W-:Y:S01]  /*19a0*/  IMAD.U32 R29, RZ, RZ, UR6 ;  /* 0x00000006ff1d7e24 */ /* 0x000fe2000f8e00ff */
[----:B------:R-:W-:Y:S01]  /*19b0*/  LEA.HI.X.SX32 R151, R19, R14, 0x2, P2 ;  /* 0x0000000e13977211 */ /* 0x000fe200010f16ff */
[----:B------:R-:W-:Y:S01]  /*19c0*/  IMAD.U32 R25, RZ, RZ, UR6 ;  /* 0x00000006ff197e24 */ /* 0x000fe2000f8e00ff */
[----:B------:R-:W-:Y:S01]  /*19d0*/  LEA R132, P2, R21, R66, 0x2 ;  /* 0x0000004215847211 */ /* 0x000fe200078410ff */
[----:B------:R-:W-:Y:S01]  /*19e0*/  IMAD R29, R29, 0x70, RZ ;  /* 0x000000701d1d7824 */ /* 0x000fe200078e02ff */
[----:B------:R-:W-:Y:S01]  /*19f0*/  SEL R23, R6, R11, !P4 ;  /* 0x0000000b06177207 */ /* 0x000fe20006000000 */
[----:B------:R-:W-:Y:S01]  /*1a00*/  IMAD.WIDE R150, R7, 0x4, R150 ;  /* 0x0000000407967825 */ /* 0x000fe200078e0296 */
[----:B------:R-:W-:-:S02]  /*1a10*/  LEA.HI.X.SX32 R133, R21, R14, 0x2, P2 ;  /* 0x0000000e15857211 */ /* 0x000fc400010f16ff */
[----:B------:R-:W-:Y:S01]  /*1a20*/  @!P3 LOP3.LUT R4, RZ, R152, RZ, 0x33, !PT ;  /* 0x00000098ff04b212 */ /* 0x000fe200078e33ff */
[----:B------:R-:W-:Y:S01]  /*1a30*/  IMAD R23, R23, UR18, RZ ;  /* 0x0000001217177c24 */ /* 0x000fe2000f8e02ff */
[C---:B------:R-:W-:Y:S01]  /*1a40*/  SEL R111, R6.reuse, R20, !P4 ;  /* 0x00000014066f7207 */ /* 0x040fe20006000000 */
[----:B------:R-:W-:Y:S01]  /*1a50*/  IMAD.WIDE R132, R7, 0x4, R132 ;  /* 0x0000000407847825 */ /* 0x000fe200078e0284 */
[C---:B------:R-:W-:Y:S02]  /*1a60*/  SEL R89, R6.reuse, R89, !P4 ;  /* 0x0000005906597207 */ /* 0x040fe40006000000 */
[C---:B------:R-:W-:Y:S01]  /*1a70*/  SEL R91, R6.reuse, R8, !P4 ;  /* 0x00000008065b7207 */ /* 0x040fe20006000000 */
[----:B------:R-:W-:Y:S01]  /*1a80*/  @!P5 IMAD.MOV R9, RZ, RZ, -R9 ;  /* 0x000000ffff09d224 */ /* 0x000fe200078e0a09 */
[----:B------:R-:W-:Y:S01]  /*1a90*/  SEL R93, R6, R93, !P4 ;  /* 0x0000005d065d7207 */ /* 0x000fe20006000000 */
[----:B------:R-:W-:Y:S01]  /*1aa0*/  VIADD R7, R30, 0xfffffffe ;  /* 0xfffffffe1e077836 */ /* 0x000fe20000000000 */
[----:B------:R-:W-:Y:S01]  /*1ab0*/  SEL R95, R6, R12, !P4 ;  /* 0x0000000c065f7207 */ /* 0x000fe20006000000 */
[----:B------:R-:W-:Y:S01]  /*1ac0*/  IMAD R20, R4, R31, RZ ;  /* 0x0000001f04147224 */ /* 0x000fe200078e02ff */
[----:B------:R-:W-:Y:S01]  /*1ad0*/  SEL R105, R6, R13, !P4 ;  /* 0x0000000d06697207 */ /* 0x000fe20006000000 */
[----:B------:R-:W-:Y:S01]  /*1ae0*/  IMAD.SHL.U32 R4, R16, 0x10, RZ ;  /* 0x0000001010047824 */ /* 0x000fe200078e00ff */
[C---:B------:R-:W-:Y:S01]  /*1af0*/  SEL R107, R6.reuse, R15, !P4 ;  /* 0x0000000f066b7207 */ /* 0x040fe20006000000 */
[----:B------:R-:W-:Y:S01]  /*1b00*/  IMAD.U32 R11, RZ, RZ, UR6 ;  /* 0x00000006ff0b7e24 */ /* 0x000fe2000f8e00ff */
[C---:B------:R-:W-:Y:S01]  /*1b10*/  SEL R99, R6.reuse, R17, !P4 ;  /* 0x0000001106637207 */ /* 0x040fe20006000000 */
[----:B------:R-:W-:Y:S01]  /*1b20*/  IMAD.U32 R15, RZ, RZ, UR9 ;  /* 0x00000009ff0f7e24 */ /* 0x000fe2000f8e00ff */
[C---:B------:R-:W-:Y:S01]  /*1b30*/  SEL R109, R6.reuse, R109, !P4 ;  /* 0x0000006d066d7207 */ /* 0x040fe20006000000 */
[----:B------:R-:W-:Y:S01]  /*1b40*/  IMAD.U32 R13, RZ, RZ, UR8 ;  /* 0x00000008ff0d7e24 */ /* 0x000fe2000f8e00ff */
[----:B------:R-:W-:Y:S01]  /*1b50*/  SEL R103, R6, R9, !P4 ;  /* 0x0000000906677207 */ /* 0x000fe20006000000 */
[----:B------:R-:W-:Y:S01]  /*1b60*/  IMAD.U32 R9, RZ, RZ, UR12 ;  /* 0x0000000cff097e24 */ /* 0x000fe2000f8e00ff */
[----:B------:R-:W-:Y:S01]  /*1b70*/  LEA R130, P3, R23, R66, 0x2 ;  /* 0x0000004217827211 */ /* 0x000fe200078610ff */
[----:B------:R-:W-:Y:S01]  /*1b80*/  IMAD.U32 R31, RZ, RZ, UR11 ;  /* 0x0000000bff1f7e24 */ /* 0x000fe2000f8e00ff */
[----:B------:R-:W-:Y:S01]  /*1b90*/  ISETP.GE.U32.AND P2, PT, R7, 0x7fffffdf, PT ;  /* 0x7fffffdf0700780c */ /* 0x000fe20003f46070 */
[----:B------:R-:W-:Y:S01]  /*1ba0*/  IMAD.U32 R17, RZ, RZ, UR10 ;  /* 0x0000000aff117e24 */ /* 0x000fe2000f8e00ff */
[----:B------:R-:W-:Y:S01]  /*1bb0*/  LOP3.LUT R7, R4, 0x70, RZ, 0xc0, !PT ;  /* 0x0000007004077812 */ /* 0x000fe200078ec0ff */
[----:B------:R-:W-:Y:S01]  /*1bc0*/  IMAD.SHL.U32 R4, R20, 0x4, RZ ;  /* 0x0000000414047824 */ /* 0x000fe200078e00ff */
[----:B------:R-:W-:Y:S01]  /*1bd0*/  ISETP.GE.AND P4, PT, R5, R88, PT ;  /* 0x000000580500720c */ /* 0x000fe20003f86270 */
[----:B------:R-:W-:Y:S01]  /*1be0*/  IMAD.U32 R27, RZ, RZ, UR6 ;  /* 0x00000006ff1b7e24 */ /* 0x000fe2000f8e00ff */
[----:B------:R-:W-:Y:S01]  /*1bf0*/  LEA.HI.X.SX32 R131, R23, R14, 0x2, P3 ;  /* 0x0000000e17837211 */ /* 0x000fe200018f16ff */
[----:B------:R-:W-:Y:S01]  /*1c00*/  VIADD R6, R30, 0xffffffff ;  /* 0xffffffff1e067836 */ /* 0x000fe20000000000 */
[----:B------:R-:W-:Y:S01]  /*1c10*/  SEL R64, RZ, 0x4, P4 ;  /* 0x00000004ff407807 */ /* 0x000fe20002000000 */
[----:B------:R-:W-:Y:S01]  /*1c20*/  IMAD R25, R25, 0x78, RZ ;  /* 0x0000007819197824 */ /* 0x000fe200078e02ff */
[----:B------:R-:W-:Y:S01]  /*1c30*/  ISETP.GT.AND P4, PT, R22, 0x3f, PT ;  /* 0x0000003f1600780c */ /* 0x000fe20003f84270 */
[----:B------:R-:W-:Y:S01]  /*1c40*/  IMAD.WIDE R130, R9, 0x4, R130 ;  /* 0x0000000409827825 */ /* 0x000fe200078e0282 */
[----:B------:R-:W-:-:S02]  /*1c50*/  IADD3 R62, P5, R4, UR16, RZ ;  /* 0x00000010043e7c10 */ /* 0x000fc4000ffbe0ff */
[----:B------:R-:W-:Y:S01]  /*1c60*/  SEL R64, R64, RZ, P4 ;  /* 0x000000ff40407207 */ /* 0x000fe20002000000 */
[----:B------:R-:W-:Y:S01]  /*1c70*/  IMAD.U32 R9, RZ, RZ, UR5 ;  /* 0x00000005ff097e24 */ /* 0x000fe2000f8e00ff */
[----:B------:R-:W-:Y:S01]  /*1c80*/  LEA.HI.X.SX32 R63, R20, UR17, 0x2, P5 ;  /* 0x00000011143f7c11 */ /* 0x000fe2000a8f16ff */
[----:B------:R-:W-:Y:S01]  /*1c90*/  IMAD R27, R27, 0x74, RZ ;  /* 0x000000741b1b7824 */ /* 0x000fe200078e02ff */
[-C--:B------:R-:W-:Y:S01]  /*1ca0*/  LEA R116, P4, R117, R62.reuse, 0x3 ;  /* 0x0000003e75747211 */ /* 0x080fe200078818ff */
[----:B------:R-:W-:Y:S01]  /*1cb0*/  VIADD R8, R30, 0xfffffffd ;  /* 0xfffffffd1e087836 */ /* 0x000fe20000000000 */
[----:B------:R-:W-:Y:S01]  /*1cc0*/  IADD3 R118, P5, R62, UR9, RZ ;  /* 0x000000093e767c10 */ /* 0x000fe2000ffbe0ff */
[C---:B------:R-:W-:Y:S01]  /*1cd0*/  VIADD R10, R30.reuse, 0xfffffffc ;  /* 0xfffffffc1e0a7836 */ /* 0x040fe20000000000 */
[-C--:B------:R-:W-:Y:S01]  /*1ce0*/  LEA.HI.X.SX32 R117, R9, R63.reuse, 0x2, P4 ;  /* 0x0000003f09757211 */ /* 0x080fe200020f16ff */
[----:B------:R-:W-:Y:S01]  /*1cf0*/  IMAD.U32 R9, RZ, RZ, UR36 ;  /* 0x00000024ff097e24 */ /* 0x000fe2000f8e00ff */
[-C--:B------:R-:W-:Y:S01]  /*1d00*/  LEA.HI.X.SX32 R119, R11, R63.reuse, 0x2, P5 ;  /* 0x0000003f0b777211 */ /* 0x080fe200028f16ff */
[----:B------:R-:W-:Y:S01]  /*1d10*/  IMAD.U32 R11, RZ, RZ, UR35 ;  /* 0x00000023ff0b7e24 */ /* 0x000fe2000f8e00ff */
[-C--:B------:R-:W-:Y:S01]  /*1d20*/  LEA R86, P4, R87, R62.reuse, 0x4 ;  /* 0x0000003e57567211 */ /* 0x080fe200078820ff */
[----:B------:R-:W-:Y:S01]  /*1d30*/  VIADD R12, R30, 0xffffffea ;  /* 0xffffffea1e0c7836 */ /* 0x000fe20000000000 */
[C---:B------:R-:W-:Y:S01]  /*1d40*/  IADD3 R114, P5, R62.reuse, UR27, RZ ;  /* 0x0000001b3e727c10 */ /* 0x040fe2000ffbe0ff */
[----:B------:R-:W-:Y:S01]  /*1d50*/  IMAD R89, R89, UR18, RZ ;  /* 0x0000001259597c24 */ /* 0x000fe2000f8e02ff */
[-C--:B------:R-:W-:Y:S01]  /*1d60*/  LEA.HI.X.SX32 R87, R15, R63.reuse, 0x2, P4 ;  /* 0x0000003f0f577211 */ /* 0x080fe200020f16ff */
[----:B------:R-:W-:Y:S01]  /*1d70*/  IMAD.U32 R15, RZ, RZ, UR38 ;  /* 0x00000026ff0f7e24 */ /* 0x000fe2000f8e00ff */
[-C--:B------:R-:W-:Y:S01]  /*1d80*/  LEA.HI.X.SX32 R115, R13, R63.reuse, 0x2, P5 ;  /* 0x0000003f0d737211 */ /* 0x080fe200028f16ff */
[----:B------:R-:W-:Y:S01]  /*1d90*/  IMAD.U32 R13, RZ, RZ, UR37 ;  /* 0x00000025ff0d7e24 */ /* 0x000fe2000f8e00ff */
[C---:B------:R-:W-:Y:S01]  /*1da0*/  IADD3 R82, P4, R62.reuse, UR40, RZ ;  /* 0x000000283e527c10 */ /* 0x040fe2000ff9e0ff */
[----:B------:R-:W-:Y:S01]  /*1db0*/  IMAD R91, R91, UR18, RZ ;  /* 0x000000125b5b7c24 */ /* 0x000fe2000f8e02ff */
[C---:B------:R-:W-:Y:S01]  /*1dc0*/  IADD3 R84, P5, R62.reuse, UR37, RZ ;  /* 0x000000253e547c10 */ /* 0x040fe2000ffbe0ff */
[----:B------:R-:W-:Y:S01]  /*1dd0*/  IMAD R97, R97, UR18, RZ ;  /* 0x0000001261617c24 */ /* 0x000fe2000f8e02ff */
[-C--:B------:R-:W-:Y:S01]  /*1de0*/  LEA.HI.X.SX32 R83, R31, R63.reuse, 0x2, P4 ;  /* 0x0000003f1f537211 */ /* 0x080fe200020f16ff */
[----:B------:R-:W-:Y:S01]  /*1df0*/  IMAD.U32 R31, RZ, RZ, UR39 ;  /* 0x00000027ff1f7e24 */ /* 0x000fe2000f8e00ff */
[-C--:B------:R-:W-:Y:S01]  /*1e00*/  LEA.HI.X.SX32 R85, R17, R63.reuse, 0x2, P5 ;  /* 0x0000003f11557211 */ /* 0x080fe200028f16ff */
[----:B------:R-:W-:Y:S01]  /*1e10*/  IMAD.U32 R17, RZ, RZ, UR7 ;  /* 0x00000007ff117e24 */ /* 0x000fe2000f8e00ff */
[-C--:B------:R-:W-:Y:S01]  /*1e20*/  LEA R78, P4, R79, R62.reuse, 0x5 ;  /* 0x0000003e4f4e7211 */ /* 0x080fe200078828ff */
[----:B------:R-:W-:Y:S01]  /*1e30*/  IMAD R101, R101, UR18, RZ ;  /* 0x0000001265657c24 */ /* 0x000fe2000f8e02ff */
[----:B------:R-:W-:Y:S01]  /*1e40*/  IADD3 R80, P5, R62, UR44, RZ ;  /* 0x0000002c3e507c10 */ /* 0x000fe2000ffbe0ff */
[----:B------:R-:W-:Y:S01]  /*1e50*/  IMAD R93, R93, UR18, RZ ;  /* 0x000000125d5d7c24 */ /* 0x000fe2000f8e02ff */
[-C--:B------:R-:W-:Y:S01]  /*1e60*/  LEA.HI.X.SX32 R79, R65, R63.reuse, 0x2, P4 ;  /* 0x0000003f414f7211 */ /* 0x080fe200020f16ff */
[----:B------:R-:W-:Y:S01]  /*1e70*/  IMAD.U32 R65, RZ, RZ, UR40 ;  /* 0x00000028ff417e24 */ /* 0x000fe2000f8e00ff */
[-C--:B------:R-:W-:Y:S01]  /*1e80*/  LEA.HI.X.SX32 R81, R57, R63.reuse, 0x2, P5 ;  /* 0x0000003f39517211 */ /* 0x080fe200028f16ff */
[----:B------:R-:W-:Y:S01]  /*1e90*/  IMAD R99, R99, UR18, RZ ;  /* 0x0000001263637c24 */ /* 0x000fe2000f8e02ff */
[-C--:B------:R-:W-:Y:S01]  /*1ea0*/  IADD3 R74, P4, R75, R62.reuse, RZ ;  /* 0x0000003e4b4a7210 */ /* 0x080fe20007f9e0ff */
[----:B------:R-:W-:Y:S01]  /*1eb0*/  IMAD R105, R105, UR18, RZ ;  /* 0x0000001269697c24 */ /* 0x000fe2000f8e02ff */
[-C--:B------:R-:W-:Y:S01]  /*1ec0*/  IADD3 R76, P5, R77, R62.reuse, RZ ;  /* 0x0000003e4d4c7210 */ /* 0x080fe20007fbe0ff */
[----:B------:R-:W-:Y:S01]  /*1ed0*/  IMAD R95, R95, UR18, RZ ;  /* 0x000000125f5f7c24 */ /* 0x000fe2000f8e02ff */
[-C--:B------:R-:W-:Y:S01]  /*1ee0*/  LEA.HI.X.SX32 R75, R121, R63.reuse, 0x2, P4 ;  /* 0x0000003f794b7211 */ /* 0x080fe200020f16ff */
[----:B------:R-:W-:Y:S01]  /*1ef0*/  IMAD.U32 R121, RZ, RZ, UR42 ;  /* 0x0000002aff797e24 */ /* 0x000fe2000f8e00ff */
[-C--:B------:R-:W-:Y:S01]  /*1f00*/  LEA.HI.X.SX32 R77, R67, R63.reuse, 0x2, P5 ;  /* 0x0000003f434d7211 */ /* 0x080fe200028f16ff */
[----:B------:R-:W-:Y:S01]  /*1f10*/  IMAD.U32 R67, RZ, RZ, UR41 ;  /* 0x00000029ff437e24 */ /* 0x000fe2000f8e00ff */
[-C--:B------:R-:W-:Y:S01]  /*1f20*/  IADD3 R70, P4, R71, R62.reuse, RZ ;  /* 0x0000003e47467210 */ /* 0x080fe20007f9e0ff */
[----:B------:R-:W-:Y:S01]  /*1f30*/  IMAD R109, R109, UR18, RZ ;  /* 0x000000126d6d7c24 */ /* 0x000fe2000f8e02ff */
[-C--:B------:R-:W-:Y:S01]  /*1f40*/  IADD3 R72, P5, R73, R62.reuse, RZ ;  /* 0x0000003e49487210 */ /* 0x080fe20007fbe0ff */
[----:B------:R-:W-:Y:S01]  /*1f50*/  IMAD R103, R103, UR18, RZ ;  /* 0x0000001267677c24 */ /* 0x000fe2000f8e02ff */
[-C--:B------:R-:W-:Y:S01]  /*1f60*/  LEA.HI.X.SX32 R71, R125, R63.reuse, 0x2, P4 ;  /* 0x0000003f7d477211 */ /* 0x080fe200020f16ff */
[----:B------:R-:W-:Y:S01]  /*1f70*/  IMAD R107, R107, UR18, RZ ;  /* 0x000000126b6b7c24 */ /* 0x000fe2000f8e02ff */
[-C--:B------:R-:W-:Y:S01]  /*1f80*/  LEA.HI.X.SX32 R73, R123, R63.reuse, 0x2, P5 ;  /* 0x0000003f7b497211 */ /* 0x080fe200028f16ff */
[----:B------:R-:W-:Y:S01]  /*1f90*/  IMAD R111, R111, UR18, RZ ;  /* 0x000000126f6f7c24 */ /* 0x000fe2000f8e02ff */
[-C--:B------:R-:W-:Y:S01]  /*1fa0*/  IADD3 R58, P4, R59, R62.reuse, RZ ;  /* 0x0000003e3b3a7210 */ /* 0x080fe20007f9e0ff */
[----:B------:R-:W-:Y:S01]  /*1fb0*/  IMAD R113, R113, UR18, RZ ;  /* 0x0000001271717c24 */ /* 0x000fe2000f8e02ff */
[----:B------:R-:W-:Y:S01]  /*1fc0*/  IADD3 R68, P5, R69, R62, RZ ;  /* 0x0000003e45447210 */ /* 0x000fe20007fbe0ff */
[C---:B------:R-:W-:Y:S01]  /*1fd0*/  VIADD R90, R30.reuse, 0xffffffbb ;  /* 0xffffffbb1e5a7836 */ /* 0x040fe20000000000 */
[-C--:B------:R-:W-:Y:S01]  /*1fe0*/  LEA.HI.X.SX32 R59, R129, R63.reuse, 0x2, P4 ;  /* 0x0000003f813b7211 */ /* 0x080fe200020f16ff */
[----:B------:R-:W-:Y:S01]  /*1ff0*/  VIADD R92, R30, 0xffffffb9 ;  /* 0xffffffb91e5c7836 */ /* 0x000fe20000000000 */
[----:B------:R-:W-:-:S02]  /*2000*/  LEA.HI.X.SX32 R69, R127, R63, 0x2, P5 ;  /* 0x0000003f7f457211 */ /* 0x000fc400028f16ff */
[-C--:B------:R-:W-:Y:S02]  /*2010*/  LEA R56, P4, R137, R62.reuse, 0x6 ;  /* 0x0000003e89387211 */ /* 0x080fe400078830ff */
[-C--:B------:R-:W-:Y:S02]  /*2020*/  IADD3 R52, P5, R53, R62.reuse, RZ ;  /* 0x0000003e35347210 */ /* 0x080fe40007fbe0ff */
[-C--:B------:R-:W-:Y:S02]  /*2030*/  LEA.HI.X.SX32 R57, R139, R63.reuse, 0x2, P4 ;  /* 0x0000003f8b397211 */ /* 0x080fe400020f16ff */
[----:B------:R-:W-:Y:S02]  /*2040*/  LEA.HI.X.SX32 R53, R135, R63, 0x2, P5 ;  /* 0x0000003f87357211 */ /* 0x000fe400028f16ff */
[-C--:B------:R-:W-:Y:S02]  /*2050*/  IADD3 R50, P4, R51, R62.reuse, RZ ;  /* 0x0000003e33327210 */ /* 0x080fe40007f9e0ff */
[----:B------:R-:W-:-:S02]  /*2060*/  IADD3 R54, P5, R55, R62, RZ ;  /* 0x0000003e37367210 */ /* 0x000fc40007fbe0ff */
[-C--:B------:R-:W-:Y:S01]  /*2070*/  LEA.HI.X.SX32 R51, R11, R63.reuse, 0x2, P4 ;  /* 0x0000003f0b337211 */ /* 0x080fe200020f16ff */
[----:B------:R-:W-:Y:S01]  /*2080*/  IMAD.U32 R11, RZ, RZ, UR44 ;  /* 0x0000002cff0b7e24 */ /* 0x000fe2000f8e00ff */
[-C--:B------:R-:W-:Y:S02]  /*2090*/  LEA.HI.X.SX32 R55, R141, R63.reuse, 0x2, P5 ;  /* 0x0000003f8d377211 */ /* 0x080fe400028f16ff */
[-C--:B------:R-:W-:Y:S02]  /*20a0*/  IADD3 R48, P4, R49, R62.reuse, RZ ;  /* 0x0000003e31307210 */ /* 0x080fe40007f9e0ff */
[-C--:B------:R-:W-:Y:S02]  /*20b0*/  IADD3 R40, P5, R41, R62.reuse, RZ ;  /* 0x0000003e29287210 */ /* 0x080fe40007fbe0ff */
[-C--:B------:R-:W-:Y:S01]  /*20c0*/  LEA.HI.X.SX32 R49, R13, R63.reuse, 0x2, P4 ;  /* 0x0000003f0d317211 */ /* 0x080fe200020f16ff */
[----:B------:R-:W-:Y:S01]  /*20d0*/  IMAD.U32 R13, RZ, RZ, UR45 ;  /* 0x0000002dff0d7e24 */ /* 0x000fe2000f8e00ff */
[----:B------:R-:W-:Y:S01]  /*20e0*/  LEA.HI.X.SX32 R41, R9, R63, 0x2, P5 ;  /* 0x0000003f09297211 */ /* 0x000fe200028f16ff */
[----:B------:R-:W-:Y:S01]  /*20f0*/  IMAD.U32 R9, RZ, RZ, UR43 ;  /* 0x0000002bff097e24 */ /* 0x000fe2000f8e00ff */
[----:B------:R-:W-:-:S02]  /*2100*/  IADD3 R42, P4, R43, R62, RZ ;  /* 0x0000003e2b2a7210 */ /* 0x000fc40007f9e0ff */
[-C--:B------:R-:W-:Y:S02]  /*2110*/  IADD3 R46, P5, R47, R62.reuse, RZ ;  /* 0x0000003e2f2e7210 */ /* 0x080fe40007fbe0ff */
[-C--:B------:R-:W-:Y:S02]  /*2120*/  LEA.HI.X.SX32 R43, R17, R63.reuse, 0x2, P4 ;  /* 0x0000003f112b7211 */ /* 0x080fe400020f16ff */
[-C--:B------:R-:W-:Y:S01]  /*2130*/  LEA.HI.X.SX32 R47, R15, R63.reuse, 0x2, P5 ;  /* 0x0000003f0f2f7211 */ /* 0x080fe200028f16ff */
[----:B------:R-:W-:Y:S01]  /*2140*/  IMAD.U32 R15, RZ, RZ, UR46 ;  /* 0x0000002eff0f7e24 */ /* 0x000fe2000f8e00ff */
[-C--:B------:R-:W-:Y:S02]  /*2150*/  IADD3 R36, P4, R37, R62.reuse, RZ ;  /* 0x0000003e25247210 */ /* 0x080fe40007f9e0ff */
[----:B------:R-:W-:Y:S02]  /*2160*/  IADD3 R44, P5, R45, R62, RZ ;  /* 0x0000003e2d2c7210 */ /* 0x000fe40007fbe0ff */
[----:B------:R-:W-:-:S02]  /*2170*/  LEA.HI.X.SX32 R37, R65, R63, 0x2, P4 ;  /* 0x0000003f41257211 */ /* 0x000fc400020f16ff */
[-C--:B------:R-:W-:Y:S02]  /*2180*/  LEA.HI.X.SX32 R45, R31, R63.reuse, 0x2, P5 ;  /* 0x0000003f1f2d7211 */ /* 0x080fe400028f16ff */
[-C--:B------:R-:W-:Y:S02]  /*2190*/  IADD3 R38, P4, R39, R62.reuse, RZ ;  /* 0x0000003e27267210 */ /* 0x080fe40007f9e0ff */
[-C--:B------:R-:W-:Y:S02]  /*21a0*/  IADD3 R32, P5, R33, R62.reuse, RZ ;  /* 0x0000003e21207210 */ /* 0x080fe40007fbe0ff */
[-C--:B------:R-:W-:Y:S02]  /*21b0*/  LEA.HI.X.SX32 R39, R121, R63.reuse, 0x2, P4 ;  /* 0x0000003f79277211 */ /* 0x080fe400020f16ff */
[----:B------:R-:W-:Y:S02]  /*21c0*/  LEA.HI.X.SX32 R33, R67, R63, 0x2, P5 ;  /* 0x0000003f43217211 */ /* 0x000fe400028f16ff */
[----:B------:R-:W-:-:S02]  /*21d0*/  IADD3 R28, P4, R29, R62, RZ ;  /* 0x0000003e1d1c7210 */ /* 0x000fc40007f9e0ff */
[-C--:B------:R-:W-:Y:S02]  /*21e0*/  IADD3 R34, P5, R35, R62.reuse, RZ ;  /* 0x0000003e23227210 */ /* 0x080fe40007fbe0ff */
[----:B------:R-:W-:Y:S01]  /*21f0*/  ISETP.GE.U32.AND P3, PT, R6, 0x7fffffe0, PT ;  /* 0x7fffffe00600780c */ /* 0x000fe20003f66070 */
[----:B------:R-:W-:Y:S01]  /*2200*/  IMAD R6, R2, 0x80, R7 ;  /* 0x0000008002067824 */ /* 0x000fe200078e0207 */
[-C--:B------:R-:W-:Y:S01]  /*2210*/  LEA.HI.X.SX32 R29, R11, R63.reuse, 0x2, P4 ;  /* 0x0000003f0b1d7211 */ /* 0x080fe200020f16ff */
[----:B------:R-:W-:Y:S01]  /*2220*/  VIADD R7, R30, 0xfffffffb ;  /* 0xfffffffb1e077836 */ /* 0x000fe20000000000 */
[-C--:B------:R-:W-:Y:S01]  /*2230*/  LEA.HI.X.SX32 R35, R9, R63.reuse, 0x2, P5 ;  /* 0x0000003f09237211 */ /* 0x080fe200028f16ff */
[----:B------:R-:W-:Y:S01]  /*2240*/  IMAD.U32 R9, RZ, RZ, UR47 ;  /* 0x0000002fff097e24 */ /* 0x000fe2000f8e00ff */
[-C--:B------:R-:W-:Y:S01]  /*2250*/  IADD3 R24, P4, R25, R62.reuse, RZ ;  /* 0x0000003e19187210 */ /* 0x080fe20007f9e0ff */
[----:B------:R-:W-:Y:S01]  /*2260*/  VIADD R17, R6, UR13 ;  /* 0x0000000d06117c36 */ /* 0x000fe20008000000 */
[-C--:B------:R-:W-:Y:S01]  /*2270*/  IADD3 R26, P5, R27, R62.reuse, RZ ;  /* 0x0000003e1b1a7210 */ /* 0x080fe20007fbe0ff */
[C---:B------:R-:W-:Y:S01]  /*2280*/  VIADD R11, R30.reuse, 0xffffffee ;  /* 0xffffffee1e0b7836 */ /* 0x040fe20000000000 */
[-C--:B------:R-:W-:Y:S01]  /*2290*/  LEA.HI.X.SX32 R25, R15, R63.reuse, 0x2, P4 ;  /* 0x0000003f0f197211 */ /* 0x080fe200020f16ff */
[----:B------:R-:W-:Y:S01]  /*22a0*/  VIADD R15, R30, 0xffffffe2 ;  /* 0xffffffe21e0f7836 */ /* 0x000fe20000000000 */
[-C--:B------:R-:W-:Y:S01]  /*22b0*/  LEA.HI.X.SX32 R27, R13, R63.reuse, 0x2, P5 ;  /* 0x0000003f0d1b7211 */ /* 0x080fe200028f16ff */
[----:B------:R-:W-:Y:S01]  /*22c0*/  @!PT LDS RZ, [RZ] ;  /* 0x00000000fffff984 */ /* 0x000fe20000000800 */
[----:B------:R-:W-:Y:S01]  /*22d0*/  @!PT LDS RZ, [RZ] ;  /* 0x00000000fffff984 */ /* 0x000fe20000000800 */
[----:B------:R-:W-:Y:S01]  /*22e0*/  @!PT LDS RZ, [RZ] ;  /* 0x00000000fffff984 */ /* 0x000fe20000000800 */
[----:B------:R-:W-:Y:S01]  /*22f0*/  LDGSTS.E [R17], desc[UR22][R62.64], !P3 ;  /* 0x000000003e117fae */ /* 0x000fe2000d921856 */
[----:B------:R-:W-:Y:S01]  /*2300*/  ISETP.GE.U32.AND P4, PT, R8, 0x7fffffde, PT ;  /* 0x7fffffde0800780c */ /* 0x000fe20003f86070 */
[C---:B------:R-:W-:Y:S01]  /*2310*/  VIADD R8, R30.reuse, 0xfffffffa ;  /* 0xfffffffa1e087836 */ /* 0x040fe20000000000 */
[----:B------:R-:W-:Y:S01]  /*2320*/  IADD3 R60, P5, R61, R62, RZ ;  /* 0x0000003e3d3c7210 */ /* 0x000fe20007fbe0ff */
[----:B------:R-:W-:Y:S01]  /*2330*/  LDGSTS.E [R17+0x4], desc[UR22][R118.64], !P2 ;  /* 0x0000400076117fae */ /* 0x000fe2000d121856 */
[----:B------:R-:W-:Y:S01]  /*2340*/  ISETP.GE.U32.AND P3, PT, R7, 0x7fffffdc, PT ;  /* 0x7fffffdc0700780c */ /* 0x000fe20003f66070 */
[C---:B------:R-:W-:Y:S01]  /*2350*/  VIADD R13, R30.reuse, 0xffffffe6 ;  /* 0xffffffe61e0d7836 */ /* 0x040fe20000000000 */
[----:B------:R-:W-:Y:S01]  /*2360*/  LEA.HI.X.SX32 R61, R9, R63, 0x2, P5 ;  /* 0x0000003f093d7211 */ /* 0x000fe200028f16ff */
[----:B------:R-:W-:Y:S01]  /*2370*/  VIADD R9, R30, 0xfffffff6 ;  /* 0xfffffff61e097836 */ /* 0x000fe20000000000 */
[----:B------:R-:W-:Y:S01]  /*2380*/  ISETP.GE.U32.AND P5, PT, R10, 0x7fffffdd, PT ;  /* 0x7fffffdd0a00780c */ /* 0x000fe20003fa6070 */
[----:B------:R-:W-:Y:S01]  /*2390*/  VIADD R10, R30, 0xfffffff2 ;  /* 0xfffffff21e0a7836 */ /* 0x000fe20000000000 */
[----:B------:R-:W-:Y:S01]  /*23a0*/  ISETP.GE.U32.AND P2, PT, R8, 0x7fffffdb, PT ;  /* 0x7fffffdb0800780c */ /* 0x000fe20003f46070 */
[----:B------:R-:W-:Y:S01]  /*23b0*/  VIADD R8, R30, 0xfffffff9 ;  /* 0xfffffff91e087836 */ /* 0x000fe20000000000 */
[----:B------:R-:W-:Y:S01]  /*23c0*/  LOP3.LUT R7, R6, 0x10, RZ, 0x3c, !PT ;  /* 0x0000001006077812 */ /* 0x000fe200078e3cff */
[----:B------:R-:W-:Y:S01]  /*23d0*/  LDGSTS.E [R17+0x8], desc[UR22][R116.64], !P4 ;  /* 0x0000800074117fae */ /* 0x000fe2000e121856 */
[----:B------:R-:W-:-:S02]  /*23e0*/  ISETP.GE.AND P6, PT, R5, R30, PT ;  /* 0x0000001e0500720c */ /* 0x000fc40003fc6270 */
[----:B------:R-:W-:Y:S01]  /*23f0*/  ISETP.GE.U32.AND P4, PT, R8, 0x7fffffda, PT ;  /* 0x7fffffda0800780c */ /* 0x000fe20003f86070 */
[----:B------:R-:W-:Y:S02]  /*2400*/  VIADD R8, R30, 0xfffffff8 ;  /* 0xfffffff81e087836 */ /* 0x000fe40000000000 */
[----:B------:R-:W-:Y:S02]  /*2410*/  VIADD R31, R7, UR13 ;  /* 0x0000000d071f7c36 */ /* 0x000fe40008000000 */
[----:B------:R-:W-:Y:S01]  /*2420*/  LDGSTS.E [R17+0xc], desc[UR22][R114.64], !P5 ;  /* 0x0000c00072117fae */ /* 0x000fe2000e921856 */
[----:B------:R-:W-:Y:S01]  /*2430*/  ISETP.GE.U32.AND P5, PT, R8, 0x7fffffd9, PT ;  /* 0x7fffffd90800780c */ /* 0x000fe20003fa6070 */
[----:B------:R-:W-:Y:S02]  /*2440*/  VIADD R8, R30, 0xfffffff7 ;  /* 0xfffffff71e087836 */ /* 0x000fe40000000000 */
[----:B------:R-:W-:Y:S03]  /*2450*/  LDGSTS.E [R31], desc[UR22][R86.64], !P3 ;  /* 0x00000000561f7fae */ /* 0x000fe6000d921856 */
[----:B------:R-:W-:Y:S01]  /*2460*/  ISETP.GE.U32.AND P3, PT, R8, 0x7fffffd8, PT ;  /* 0x7fffffd80800780c */ /* 0x000fe20003f66070 */
[----:B------:R-:W-:Y:S01]  /*2470*/  LDGSTS.E [R31+0x4], desc[UR22][R84.64], !P2 ;  /* 0x00004000541f7fae */ /* 0x000fe2000d121856 */
[----:B------:R-:W-:Y:S01]  /*2480*/  ISETP.GE.U32.AND P2, PT, R9, 0x7fffffd7, PT ;  /* 0x7fffffd70900780c */ /* 0x000fe20003f46070 */
[----:B------:R-:W-:Y:S01]  /*2490*/  VIADD R9, R30, 0xfffffff5 ;  /* 0xfffffff51e097836 */ /* 0x000fe20000000000 */
[----:B------:R-:W-:Y:S01]  /*24a0*/  LOP3.LUT R8, R6, 0x20, RZ, 0x3c, !PT ;  /* 0x0000002006087812 */ /* 0x000fe200078e3cff */
[----:B------:R-:W-:Y:S03]  /*24b0*/  LDGSTS.E [R31+0x8], desc[UR22][R82.64], !P4 ;  /* 0x00008000521f7fae */ /* 0x000fe6000e121856 */
[----:B------:R-:W-:Y:S01]  /*24c0*/  ISETP.GE.U32.AND P4, PT, R9, 0x7fffffd6, PT ;  /* 0x7fffffd60900780c */ /* 0x000fe20003f86070 */
[----:B------:R-:W-:Y:S01]  /*24d0*/  VIADD R9, R30, 0xfffffff4 ;  /* 0xfffffff41e097836 */ /* 0x000fe20000000000 */
[----:B------:R-:W-:Y:S01]  /*24e0*/  LDGSTS.E [R31+0xc], desc[UR22][R80.64], !P5 ;  /* 0x0000c000501f7fae */ /* 0x000fe2000e921856 */
[----:B------:R-:W-:-:S03]  /*24f0*/  VIADD R135, R8, UR13 ;  /* 0x0000000d08877c36 */ /* 0x000fc60008000000 */
[----:B------:R-:W-:Y:S01]  /*2500*/  ISETP.GE.U32.AND P5, PT, R9, 0x7fffffd5, PT ;  /* 0x7fffffd50900780c */ /* 0x000fe20003fa6070 */
[----:B------:R-:W-:Y:S01]  /*2510*/  VIADD R9, R30, 0xfffffff3 ;  /* 0xfffffff31e097836 */ /* 0x000fe20000000000 */
[----:B------:R-:W-:Y:S04]  /*2520*/  LDGSTS.E [R135], desc[UR22][R78.64], !P3 ;  /* 0x000000004e877fae */ /* 0x000fe8000d921856 */
        /* <DEDUP_REMOVED lines=11> */
[C---:B------:R-:W-:Y:S01]  /*25e0*/  VIADD R10, R30.reuse, 0xffffffef ;  /* 0xffffffef1e0a7836 */ /* 0x040fe20000000000 */
[----:B------:R-:W-:Y:S04]  /*25f0*/  LDGSTS.E [R137], desc[UR22][R70.64], !P3 ;  /* 0x0000000046897fae */ /* 0x000fe8000d921856 */
[----:B------:R-:W-:Y:S01]  /*2600*/  LDGSTS.E [R137+0x4], desc[UR22][R68.64], !P2 ;  /* 0x0000400044897fae */ /* 0x000fe2000d121856 */
[----:B------:R-:W-:Y:S01]  /*2610*/  ISETP.GE.U32.AND P2, PT, R11, 0x7fffffcf, PT ;  /* 0x7fffffcf0b00780c */ /* 0x000fe20003f46070 */
[----:B------:R-:W-:Y:S01]  /*2620*/  VIADD R11, R30, 0xffffffed ;  /* 0xffffffed1e0b7836 */ /* 0x000fe20000000000 */
[----:B------:R-:W-:Y:S01]  /*2630*/  ISETP.GE.U32.AND P3, PT, R10, 0x7fffffd0, PT ;  /* 0x7fffffd00a00780c */ /* 0x000fe20003f66070 */
[----:B------:R-:W-:Y:S01]  /*2640*/  LDGSTS.E [R137+0x8], desc[UR22][R58.64], !P4 ;  /* 0x000080003a897fae */ /* 0x000fe2000e121856 */
[----:B------:R-:W-:-:S02]  /*2650*/  LOP3.LUT R10, R6, 0x40, RZ, 0x3c, !PT ;  /* 0x00000040060a7812 */ /* 0x000fc400078e3cff */
[----:B------:R-:W-:Y:S01]  /*2660*/  ISETP.GE.U32.AND P4, PT, R11, 0x7fffffce, PT ;  /* 0x7fffffce0b00780c */ /* 0x000fe20003f86070 */
[----:B------:R-:W-:Y:S01]  /*2670*/  VIADD R11, R30, 0xffffffec ;  /* 0xffffffec1e0b7836 */ /* 0x000fe20000000000 */
[----:B------:R-:W-:Y:S01]  /*2680*/  LDGSTS.E [R137+0xc], desc[UR22][R52.64], !P5 ;  /* 0x0000c00034897fae */ /* 0x000fe2000e921856 */
[----:B------:R-:W-:-:S03]  /*2690*/  VIADD R139, R10, UR13 ;  /* 0x0000000d0a8b7c36 */ /* 0x000fc60008000000 */
        /* <DEDUP_REMOVED lines=23> */
[----:B------:R-:W-:Y:S01]  /*2810*/  LDGSTS.E [R141+0xc], desc[UR22][R44.64], !P5 ;  /* 0x0000c0002c8d7fae */ /* 0x000fe2000e921856 */
[----:B------:R-:W-:Y:S02]  /*2820*/  VIADD R13, R30, 0xffffffe4 ;  /* 0xffffffe41e0d7836 */ /* 0x000fe40000000000 */
        /* <DEDUP_REMOVED lines=9> */
[----:B------:R-:W-:Y:S01]  /*28c0*/  ISETP.GT.AND P4, PT, R22, 0x1f, PT ;  /* 0x0000001f1600780c */ /* 0x000fe20003f84270 */
[----:B------:R-:W-:-:S02]  /*28d0*/  VIADD R15, R30, 0xffffffdf ;  /* 0xffffffdf1e0f7836 */ /* 0x000fc40000000000 */
[----:B------:R-:W-:Y:S01]  /*28e0*/  LDGSTS.E [R143+0xc], desc[UR22][R34.64], !P5 ;  /* 0x0000c000228f7fae */ /* 0x000fe2000e921856 */
[----:B------:R-:W-:Y:S02]  /*28f0*/  SEL R65, RZ, 0x4, !P4 ;  /* 0x00000004ff417807 */ /* 0x000fe40006000000 */
[----:B------:R-:W-:Y:S02]  /*2900*/  ISETP.GE.U32.AND P5, PT, R13, 0x7fffffc2, PT ;  /* 0x7fffffc20d00780c */ /* 0x000fe40003fa6070 */
[----:B------:R-:W-:Y:S02]  /*2910*/  SEL R65, R65, RZ, !P6 ;  /* 0x000000ff41417207 */ /* 0x000fe40007000000 */
[C---:B------:R-:W-:Y:S02]  /*2920*/  LEA R128, P6, R89.reuse, R66, 0x2 ;  /* 0x0000004259807211 */ /* 0x040fe400078c10ff */
[----:B------:R-:W-:Y:S02]  /*2930*/  LOP3.LUT R13, R6, 0x70, RZ, 0x3c, !PT ;  /* 0x00000070060d7812 */ /* 0x000fe400078e3cff */
[----:B------:R-:W-:-:S02]  /*2940*/  LEA.HI.X.SX32 R129, R89, R14, 0x2, P6 ;  /* 0x0000000e59817211 */ /* 0x000fc400030f16ff */
[----:B------:R-:W-:Y:S01]  /*2950*/  LEA R148, P6, R91, R66, 0x2 ;  /* 0x000000425b947211 */ /* 0x000fe200078c10ff */
[----:B------:R-:W-:Y:S01]  /*2960*/  VIADD R145, R13, UR13 ;  /* 0x0000000d0d917c36 */ /* 0x000fe20008000000 */
[----:B------:R-:W-:Y:S01]  /*2970*/  ISETP.GE.U32.AND P4, PT, R88, 0x7fffffc1, PT ;  /* 0x7fffffc15800780c */ /* 0x000fe20003f86070 */
[----:B------:R-:W-:Y:S01]  /*2980*/  IMAD.WIDE R168, R169, 0x4, R128 ;  /* 0x00000004a9a87825 */ /* 0x000fe200078e0280 */
[----:B------:R-:W-:Y:S02]  /*2990*/  LEA.HI.X.SX32 R149, R91, R14, 0x2, P6 ;  /* 0x0000000e5b957211 */ /* 0x000fe400030f16ff */
[-C--:B------:R-:W-:Y:S01]  /*29a0*/  LEA R126, P6, R97, R66.reuse, 0x2 ;  /* 0x00000042617e7211 */ /* 0x080fe200078c10ff */
[----:B------:R-:W-:Y:S01]  /*29b0*/  LDGSTS.E [R145], desc[UR22][R28.64], !P3 ;  /* 0x000000001c917fae */ /* 0x000fe2000d921856 */
[----:B------:R-:W-:Y:S01]  /*29c0*/  LEA R154, P3, R93, R66, 0x2 ;  /* 0x000000425d9a7211 */ /* 0x000fe200078610ff */
[----:B------:R-:W-:Y:S01]  /*29d0*/  IMAD.WIDE R166, R167, 0x4, R148 ;  /* 0x00000004a7a67825 */ /* 0x000fe200078e0294 */
[----:B------:R-:W-:Y:S01]  /*29e0*/  LEA.HI.X.SX32 R127, R97, R14, 0x2, P6 ;  /* 0x0000000e617f7211 */ /* 0x000fe200030f16ff */
[----:B------:R-:W-:Y:S01]  /*29f0*/  LDGSTS.E [R145+0x4], desc[UR22][R26.64], !P2 ;  /* 0x000040001a917fae */ /* 0x000fe2000d121856 */
[----:B------:R-:W-:-:S02]  /*2a00*/  LEA R122, P6, R101, R66, 0x2 ;  /* 0x00000042657a7211 */ /* 0x000fc400078c10ff */
[-C--:B------:R-:W-:Y:S01]  /*2a10*/  LEA.HI.X.SX32 R155, R93, R14.reuse, 0x2, P3 ;  /* 0x0000000e5d9b7211 */ /* 0x080fe200018f16ff */
[----:B------:R-:W-:Y:S01]  /*2a20*/  LDGSTS.E [R145+0x8], desc[UR22][R24.64], !P5 ;  /* 0x0000800018917fae */ /* 0x000fe2000e921856 */
[----:B------:R-:W-:Y:S01]  /*2a30*/  LEA.HI.X.SX32 R123, R101, R14, 0x2, P6 ;  /* 0x0000000e657b7211 */ /* 0x000fe200030f16ff */
[----:B------:R-:W-:Y:S01]  /*2a40*/  IMAD.WIDE R160, R161, 0x4, R126 ;  /* 0x00000004a1a07825 */ /* 0x000fe200078e027e */
[C---:B------:R-:W-:Y:S01]  /*2a50*/  LEA R184, P6, R18.reuse, UR14, 0x2 ;  /* 0x0000000e12b87c11 */ /* 0x040fe2000f8c10ff */
[----:B------:R-:W-:Y:S01]  /*2a60*/  LDGSTS.E [R145+0xc], desc[UR22][R60.64], !P4 ;  /* 0x0000c0003c917fae */ /* 0x000fe2000e121856 */
[----:B------:R-:W-:Y:S01]  /*2a70*/  LEA R124, P3, R99, R66, 0x2 ;  /* 0x00000042637c7211 */ /* 0x000fe200078610ff */
[----:B------:R-:W-:Y:S01]  /*2a80*/  IMAD.WIDE R164, R165, 0x4, R154 ;  /* 0x00000004a5a47825 */ /* 0x000fe200078e029a */
[----:B------:R-:W-:Y:S01]  /*2a90*/  LEA.HI.X.SX32 R88, R18, UR15, 0x2, P6 ;  /* 0x0000000f12587c11 */ /* 0x000fe2000b0f16ff */
[----:B------:R-:W0:Y:S01]  /*2aa0*/  LDGDEPBAR ;  /* 0x00000000000079af */ /* 0x000e220000000000 */
[-C--:B------:R-:W-:Y:S01]  /*2ab0*/  LEA R180, P6, R19, R184.reuse, 0x2 ;  /* 0x000000b813b47211 */ /* 0x080fe200078c10ff */
[----:B------:R-:W-:Y:S01]  /*2ac0*/  IMAD.WIDE R156, R157, 0x4, R122 ;  /* 0x000000049d9c7825 */ /* 0x000fe200078e027a */
[----:B------:R-:W-:-:S02]  /*2ad0*/  LEA R182, P4, R21, R184, 0x2 ;  /* 0x000000b815b67211 */ /* 0x000fc400078810ff */
[----:B------:R-:W-:Y:S02]  /*2ae0*/  LEA R184, P5, R23, R184, 0x2 ;  /* 0x000000b817b87211 */ /* 0x000fe400078a10ff */
[----:B------:R-:W-:Y:S02]  /*2af0*/  LEA.HI.X.SX32 R181, R19, R88, 0x2, P6 ;  /* 0x0000005813b57211 */ /* 0x000fe400030f16ff */
[----:B------:R-:W-:Y:S02]  /*2b00*/  LEA R178, P6, R105, R66, 0x2 ;  /* 0x0000004269b27211 */ /* 0x000fe400078c10ff */
[----:B------:R-:W-:Y:S02]  /*2b10*/  LEA.HI.X.SX32 R185, R23, R88, 0x2, P5 ;  /* 0x0000005817b97211 */ /* 0x000fe400028f16ff */
[-C--:B------:R-:W-:Y:S02]  /*2b20*/  LEA R186, P2, R95, R66.reuse, 0x2 ;  /* 0x000000425fba7211 */ /* 0x080fe400078410ff */
[----:B------:R-:W-:-:S02]  /*2b30*/  LEA R172, P5, R109, R66, 0x2 ;  /* 0x000000426dac7211 */ /* 0x000fc400078a10ff */
[----:B------:R-:W-:Y:S02]  /*2b40*/  LEA.HI.X.SX32 R125, R99, R14, 0x2, P3 ;  /* 0x0000000e637d7211 */ /* 0x000fe400018f16ff */
[----:B------:R-:W-:Y:S01]  /*2b50*/  LEA.HI.X.SX32 R183, R21, R88, 0x2, P4 ;  /* 0x0000005815b77211 */ /* 0x000fe200020f16ff */
[----:B------:R-:W-:Y:S01]  /*2b60*/  VIADD R88, R30, 0xffffffd9 ;  /* 0xffffffd91e587836 */ /* 0x000fe20000000000 */
[-C--:B------:R-:W-:Y:S01]  /*2b70*/  LEA.HI.X.SX32 R179, R105, R14.reuse, 0x2, P6 ;  /* 0x0000000e69b37211 */ /* 0x080fe200030f16ff */
[----:B------:R-:W-:Y:S01]  /*2b80*/  IMAD.WIDE R158, R159, 0x4, R124 ;  /* 0x000000049f9e7825 */ /* 0x000fe200078e027c */
[----:B------:R-:W-:Y:S02]  /*2b90*/  LEA.HI.X.SX32 R187, R95, R14, 0x2, P2 ;  /* 0x0000000e5fbb7211 */ /* 0x000fe400010f16ff */
[-C--:B------:R-:W-:Y:S02]  /*2ba0*/  LEA R120, P3, R103, R66.reuse, 0x2 ;  /* 0x0000004267787211 */ /* 0x080fe400078610ff */
[-C--:B------:R-:W-:Y:S01]  /*2bb0*/  LEA R174, P4, R107, R66.reuse, 0x2 ;  /* 0x000000426bae7211 */ /* 0x080fe200078810ff */
[----:B------:R-:W-:Y:S01]  /*2bc0*/  IMAD.WIDE R162, R163, 0x4, R186 ;  /* 0x00000004a3a27825 */ /* 0x000fe200078e02ba */
[----:B------:R-:W-:-:S02]  /*2bd0*/  LEA R170, P6, R111, R66, 0x2 ;  /* 0x000000426faa7211 */ /* 0x000fc400078c10ff */
[----:B------:R-:W-:Y:S02]  /*2be0*/  LEA.HI.X.SX32 R173, R109, R14, 0x2, P5 ;  /* 0x0000000e6dad7211 */ /* 0x000fe400028f16ff */
[----:B------:R-:W-:Y:S01]  /*2bf0*/  ISETP.GE.U32.AND P2, PT, R15, 0x7fffffc0, PT ;  /* 0x7fffffc00f00780c */ /* 0x000fe20003f46070 */
[----:B------:R-:W-:Y:S01]  /*2c00*/  VIADD R15, R30, 0xffffffde ;  /* 0xffffffde1e0f7836 */ /* 0x000fe20000000000 */
[----:B------:R-:W-:Y:S02]  /*2c10*/  LEA R66, P5, R113, R66, 0x2 ;  /* 0x0000004271427211 */ /* 0x000fe400078a10ff */
[-C--:B------:R-:W-:Y:S02]  /*2c20*/  LEA.HI.X.SX32 R121, R103, R14.reuse, 0x2, P3 ;  /* 0x0000000e67797211 */ /* 0x080fe400018f16ff */
[-C--:B------:R-:W-:Y:S02]  /*2c30*/  LEA.HI.X.SX32 R175, R107, R14.reuse, 0x2, P4 ;  /* 0x0000000e6baf7211 */ /* 0x080fe400020f16ff */
[----:B------:R-:W-:-:S02]  /*2c40*/  LEA.HI.X.SX32 R171, R111, R14, 0x2, P6 ;  /* 0x0000000e6fab7211 */ /* 0x000fc400030f16ff */
[----:B------:R-:W-:Y:S01]  /*2c50*/  LEA.HI.X.SX32 R67, R113, R14, 0x2, P5 ;  /* 0x0000000e71437211 */ /* 0x000fe200028f16ff */
[----:B------:R-:W-:Y:S01]  /*2c60*/  IMAD.SHL.U32 R14, R2, 0x4, RZ ;  /* 0x00000004020e7824 */ /* 0x000fe200078e00ff */
[----:B------:R-:W-:Y:S01]  /*2c70*/  ISETP.GE.U32.AND P3, PT, R15, 0x7fffffbf, PT ;  /* 0x7fffffbf0f00780c */ /* 0x000fe20003f66070 */
[C---:B------:R-:W-:Y:S01]  /*2c80*/  VIADD R15, R30.reuse, 0xffffffdd ;  /* 0xffffffdd1e0f7836 */ /* 0x040fe20000000000 */
[----:B------:R-:W-:Y:S01]  /*2c90*/  ISETP.NE.U32.AND P6, PT, R65, RZ, PT ;  /* 0x000000ff4100720c */ /* 0x000fe20003fc5070 */
[----:B------:R-:W-:Y:S01]  /*2ca0*/  VIADD R65, R30, 0xffffffdc ;  /* 0xffffffdc1e417836 */ /* 0x000fe20000000000 */
[----:B------:R-:W-:Y:S02]  /*2cb0*/  IADD3 R176, P5, R4, UR16, RZ ;  /* 0x0000001004b07c10 */ /* 0x000fe4000ffbe0ff */
[----:B------:R-:W-:Y:S02]  /*2cc0*/  LOP3.LUT R14, R14, UR4, RZ, 0x3c, !PT ;  /* 0x000000040e0e7c12 */ /* 0x000fe4000f8e3cff */
[----:B------:R-:W-:Y:S01]  /*2cd0*/  ISETP.GE.U32.AND P4, PT, R15, 0x7fffffbe, PT ;  /* 0x7fffffbe0f00780c */ /* 0x000fe20003f86070 */
[----:B------:R-:W-:Y:S01]  /*2ce0*/  IMAD.U32 R15, RZ, RZ, UR33 ;  /* 0x00000021ff0f7e24 */ /* 0x000fe2000f8e00ff */
[----:B------:R-:W-:Y:S01]  /*2cf0*/  LEA.HI.X.SX32 R177, R20, UR17, 0x2, P5 ;  /* 0x0000001114b17c11 */ /* 0x000fe2000a8f16ff */
[----:B------:R-:W-:Y:S01]  /*2d00*/  VIADD R147, R14, UR13 ;  /* 0x0000000d0e937c36 */ /* 0x000fe20008000000 */
[----:B------:R-:W-:Y:S01]  /*2d10*/  ISETP.GE.U32.AND P5, PT, R65, 0x7fffffbd, PT ;  /* 0x7fffffbd4100780c */ /* 0x000fe20003fa6070 */
[----:B------:R-:W-:-:S02]  /*2d20*/  IMAD.U32 R65, RZ, RZ, UR12 ;  /* 0x0000000cff417e24 */ /* 0x000fc4000f8e00ff */
[----:B------:R-:W-:Y:S01]  /*2d30*/  IMAD.WIDE R176, R15, 0x4, R176 ;  /* 0x000000040fb07825 */ /* 0x000fe200078e02b0 */
[----:B------:R-:W-:Y:S01]  /*2d40*/  LOP3.LUT R15, R14, 0x40, RZ, 0x3c, !PT ;  /* 0x000000400e0f7812 */ /* 0x000fe200078e3cff */
[----:B------:R1:W-:Y:S04]  /*2d50*/  LDGSTS.E [R147+0x14000], desc[UR22][R128.64], P6 ;  /* 0x1400000080937fae */ /* 0x0003e8000b121856 */
[----:B------:R2:W-:Y:S04]  /*2d60*/  LDGSTS.E [R147+0x14400], desc[UR22][R148.64], P6 ;  /* 0x1440000094937fae */ /* 0x0005e8000b121856 */
[----:B------:R3:W-:Y:S04]  /*2d70*/  LDGSTS.E [R147+0x14800], desc[UR22][R154.64], P6 ;  /* 0x148000009a937fae */ /* 0x0007e8000b121856 */
[----:B------:R-:W-:Y:S01]  /*2d80*/  LDGSTS.E [R147+0x14c00], desc[UR22][R186.64], P6 ;  /* 0x14c00000ba937fae */ /* 0x000fe2000b121856 */
[----:B-1----:R-:W-:-:S02]  /*2d90*/  IMAD.U32 R129, RZ, RZ, UR12 ;  /* 0x0000000cff817e24 */ /* 0x002fc4000f8e00ff */
[----:B--2---:R-:W-:Y:S01]  /*2da0*/  VIADD R149, R15, UR13 ;  /* 0x0000000d0f957c36 */ /* 0x004fe20008000000 */
[----:B------:R1:W-:Y:S01]  /*2db0*/  LDGSTS.E [R147+0x15000], desc[UR22][R126.64], P6 ;  /* 0x150000007e937fae */ /* 0x0003e2000b121856 */
[----:B------:R-:W-:-:S03]  /*2dc0*/  IMAD.WIDE R128, R129, 0x4, R178 ;  /* 0x0000000481807825 */ /* 0x000fc600078e02b2 */
[----:B------:R2:W-:Y:S01]  /*2dd0*/  LDGSTS.E [R147+0x15400], desc[UR22][R124.64], P6 ;  /* 0x154000007c937fae */ /* 0x0005e2000b121856 */
[----:B---3--:R-:W-:-:S03]  /*2de0*/  IMAD.WIDE R154, R65, 0x4, R120 ;  /* 0x00000004419a7825 */ /* 0x008fc600078e0278 */
[----:B------:R3:W-:Y:S01]  /*2df0*/  LDGSTS.E [R147+0x15800], desc[UR22][R122.64], P6 ;  /* 0x158000007a937fae */ /* 0x0007e2000b121856 */
[----:B------:R-:W-:-:S03]  /*2e00*/  VIADD R65, R30, 0xffffffdb ;  /* 0xffffffdb1e417836 */ /* 0x000fc60000000000 */
[----:B------:R4:W-:Y:S01]  /*2e10*/  LDGSTS.E [R147+0x15c00], desc[UR22][R120.64], P6 ;  /* 0x15c0000078937fae */ /* 0x0009e2000b121856 */
[----:B-1----:R-:W-:-:S03]  /*2e20*/  IMAD.U32 R127, RZ, RZ, UR12 ;  /* 0x0000000cff7f7e24 */ /* 0x002fc6000f8e00ff */
[----:B------:R-:W-:Y:S01]  /*2e30*/  LDGSTS.E [R149+0x14200], desc[UR22][R180.64], P6 ;  /* 0x14200000b4957fae */ /* 0x000fe2000b121856 */
[----:B--2---:R-:W-:Y:S02]  /*2e40*/  IMAD.U32 R125, RZ, RZ, UR12 ;  /* 0x0000000cff7d7e24 */ /* 0x004fe4000f8e00ff */
[----:B------:R-:W-:Y:S01]  /*2e50*/  IMAD.WIDE R126, R127, 0x4, R174 ;  /* 0x000000047f7e7825 */ /* 0x000fe200078e02ae */
[----:B------:R-:W-:Y:S03]  /*2e60*/  LDGSTS.E [R149+0x14600], desc[UR22][R182.64], P6 ;  /* 0x14600000b6957fae */ /* 0x000fe6000b121856 */
[----:B---3--:R-:W-:Y:S01]  /*2e70*/  IMAD.U32 R123, RZ, RZ, UR12 ;  /* 0x0000000cff7b7e24 */ /* 0x008fe2000f8e00ff */
[----:B------:R-:W-:Y:S01]  /*2e80*/  LDGSTS.E [R149+0x14a00], desc[UR22][R184.64], P6 ;  /* 0x14a00000b8957fae */ /* 0x000fe2000b121856 */
[----:B------:R-:W-:-:S03]  /*2e90*/  IMAD.WIDE R124, R125, 0x4, R172 ;  /* 0x000000047d7c7825 */ /* 0x000fc600078e02ac */
[----:B------:R1:W-:Y:S01]  /*2ea0*/  LDGSTS.E [R149+0x14e00], desc[UR22][R178.64], P6 ;  /* 0x14e00000b2957fae */ /* 0x0003e2000b121856 */
[----:B------:R-:W-:-:S03]  /*2eb0*/  IMAD.WIDE R122, R123, 0x4, R170 ;  /* 0x000000047b7a7825 */ /* 0x000fc600078e02aa */
[----:B------:R-:W-:Y:S01]  /*2ec0*/  LDGSTS.E [R149+0x15200], desc[UR22][R174.64], P6 ;  /* 0x15200000ae957fae */ /* 0x000fe2000b121856 */
[----:B----4-:R-:W-:-:S03]  /*2ed0*/  IMAD.U32 R121, RZ, RZ, UR12 ;  /* 0x0000000cff797e24 */ /* 0x010fc6000f8e00ff */
[----:B------:R-:W-:Y:S01]  /*2ee0*/  LDGSTS.E [R149+0x15600], desc[UR22][R172.64], P6 ;  /* 0x15600000ac957fae */ /* 0x000fe2000b121856 */
[----:B------:R-:W-:-:S03]  /*2ef0*/  IMAD.WIDE R120, R121, 0x4, R66 ;  /* 0x0000000479787825 */ /* 0x000fc600078e0242 */
[----:B------:R2:W-:Y:S01]  /*2f00*/  LDGSTS.E [R149+0x15a00], desc[UR22][R170.64], P6 ;  /* 0x15a00000aa957fae */ /* 0x0005e2000b121856 */
[----:B-1----:R-:W-:-:S03]  /*2f10*/  IMAD.U32 R179, RZ, RZ, UR33 ;  /* 0x00000021ffb37e24 */ /* 0x002fc6000f8e00ff */
[----:B------:R1:W-:Y:S01]  /*2f20*/  LDGSTS.E [R149+0x15e00], desc[UR22][R66.64], P6 ;  /* 0x15e0000042957fae */ /* 0x0003e2000b121856 */
[----:B------:R-:W-:Y:S01]  /*2f30*/  ISETP.GE.U32.AND P6, PT, R65, 0x7fffffbc, PT ;  /* 0x7fffffbc4100780c */ /* 0x000fe20003fc6070 */
[----:B------:R-:W-:Y:S02]  /*2f40*/  VIADD R65, R30, 0xffffffda ;  /* 0xffffffda1e417836 */ /* 0x000fe40000000000 */
[----:B------:R-:W0:Y:S01]  /*2f50*/  LDGDEPBAR ;  /* 0x00000000000079af */ /* 0x000e220000000000 */
[----:B------:R-:W-:Y:S01]  /*2f60*/  IMAD.WIDE R118, R179, 0x4, R118 ;  /* 0x00000004b3767825 */ /* 0x000fe200078e0276 */
[----:B------:R-:W-:Y:S03]  /*2f70*/  BAR.SYNC.DEFER_BLOCKING 0x0 ;  /* 0x0000000000007b1d */ /* 0x000fe60000010000 */
[----:B--2---:R-:W-:Y:S02]  /*2f80*/  IMAD.U32 R171, RZ, RZ, UR33 ;  /* 0x00000021ffab7e24 */ /* 0x004fe4000f8e00ff */
[----:B------:R-:W-:-:S02]  /*2f90*/  IMAD.U32 R173, RZ, RZ, UR33 ;  /* 0x00000021ffad7e24 */ /* 0x000fc4000f8e00ff */
[----:B------:R-:W-:-:S04]  /*2fa0*/  IMAD.WIDE R116, R171, 0x4, R116 ;  /* 0x00000004ab747825 */ /* 0x000fc800078e0274 */
[----:B------:R-:W-:-:S04]  /*2fb0*/  IMAD.WIDE R114, R173, 0x4, R114 ;  /* 0x00000004ad727825 */ /* 0x000fc800078e0272 */
[----:B-1----:R-:W-:Y:S02]  /*2fc0*/  IMAD.U32 R67, RZ, RZ, UR33 ;  /* 0x00000021ff437e24 */ /* 0x002fe4000f8e00ff */
[----:B------:R-:W-:Y:S02]  /*2fd0*/  VIADD R66, R30, 0xffffffd7 ;  /* 0xffffffd71e427836 */ /* 0x000fe40000000000 */
[----:B------:R-:W-:-:S04]  /*2fe0*/  IMAD.WIDE R86, R67, 0x4, R86 ;  /* 0x0000000443567825 */ /* 0x000fc800078e0256 */
[----:B------:R-:W-:Y:S01]  /*2ff0*/  IMAD.WIDE R84, R171, 0x4, R84 ;  /* 0x00000004ab547825 */ /* 0x000fe200078e0254 */
[----:B------:R-:W-:Y:S01]  /*3000*/  @!PT LDS RZ, [RZ] ;  /* 0x00000000fffff984 */ /* 0x000fe20000000800 */
[----:B------:R-:W-:Y:S01]  /*3010*/  @!PT LDS RZ, [RZ] ;  /* 0x00000000fffff984 */ /* 0x000fe20000000800 */
[----:B------:R-:W-:Y:S01]  /*3020*/  @!PT LDS RZ, [RZ] ;  /* 0x00000000fffff984 */ /* 0x000fe20000000800 */
[----:B------:R1:W-:Y:S01]  /*3030*/  LDGSTS.E [R17+0x4000], desc[UR22][R176.64], !P2 ;  /* 0x04000000b0117fae */ /* 0x0003e2000d121856 */
[----:B------:R-:W-:Y:S02]  /*3040*/  ISETP.GE.U32.AND P2, PT, R65, 0x7fffffbb, PT ;  /* 0x7fffffbb4100780c */ /* 0x000fe40003f46070 */
[----:B------:R-:W-:Y:S01]  /*3050*/  VIADD R65, R30, 0xffffffd8 ;  /* 0xffffffd81e417836 */ /* 0x000fe20000000000 */
[----:B------:R-:W-:Y:S01]  /*3060*/  LDGSTS.E [R17+0x4004], desc[UR22][R118.64], !P3 ;  /* 0x0400400076117fae */ /* 0x000fe2000d921856 */
[----:B------:R-:W-:Y:S01]  /*3070*/  ISETP.GE.U32.AND P3, PT, R88, 0x7fffffba, PT ;  /* 0x7fffffba5800780c */ /* 0x000fe20003f66070 */
[----:B------:R-:W-:Y:S02]  /*3080*/  IMAD.WIDE R82, R67, 0x4, R82 ;  /* 0x0000000443527825 */ /* 0x000fe400078e0252 */
[----:B------:R-:W-:Y:S01]  /*3090*/  LDGSTS.E [R17+0x4008], desc[UR22][R116.64], !P4 ;  /* 0x0400800074117fae */ /* 0x000fe2000e121856 */
[----:B------:R-:W-:Y:S01]  /*30a0*/  ISETP.GE.U32.AND P4, PT, R65, 0x7fffffb9, PT ;  /* 0x7fffffb94100780c */ /* 0x000fe20003f86070 */
[----:B------:R-:W-:-:S02]  /*30b0*/  VIADD R65, R30, 0xffffffd6 ;  /* 0xffffffd61e417836 */ /* 0x000fc40000000000 */
[----:B------:R-:W-:Y:S01]  /*30c0*/  LDGSTS.E [R17+0x400c], desc[UR22][R114.64], !P5 ;  /* 0x0400c00072117fae */ /* 0x000fe2000e921856 */
[----:B------:R-:W-:Y:S01]  /*30d0*/  ISETP.GE.U32.AND P5, PT, R66, 0x7fffffb8, PT ;  /* 0x7fffffb84200780c */ /* 0x000fe20003fa6070 */
[C---:B------:R-:W-:Y:S02]  /*30e0*/  VIADD R66, R30.reuse, 0xffffffd5 ;  /* 0xffffffd51e427836 */ /* 0x040fe40000000000 */
[----:B------:R-:W-:Y:S01]  /*30f0*/  LDGSTS.E [R31+0x4000], desc[UR22][R86.64], !P6 ;  /* 0x04000000561f7fae */ /* 0x000fe2000f121856 */
[----:B------:R-:W-:Y:S01]  /*3100*/  ISETP.GE.U32.AND P6, PT, R65, 0x7fffffb7, PT ;  /* 0x7fffffb74100780c */ /* 0x000fe20003fc6070 */
[----:B------:R-:W-:Y:S02]  /*3110*/  VIADD R65, R30, 0xffffffd4 ;  /* 0xffffffd41e417836 */ /* 0x000fe40000000000 */
[----:B------:R-:W-:Y:S01]  /*3120*/  LDGSTS.E [R31+0x4004], desc[UR22][R84.64], !P2 ;  /* 0x04004000541f7fae */ /* 0x000fe2000d121856 */
[----:B------:R-:W-:Y:S01]  /*3130*/  ISETP.GE.U32.AND P2, PT, R66, 0x7fffffb6, PT ;  /* 0x7fffffb64200780c */ /* 0x000fe20003f46070 */
[----:B------:R-:W-:-:S02]  /*3140*/  IMAD.WIDE R80, R171, 0x4, R80 ;  /* 0x00000004ab507825 */ /* 0x000fc400078e0250 */
[----:B------:R-:W-:Y:S01]  /*3150*/  LDGSTS.E [R31+0x4008], desc[UR22][R82.64], !P3 ;  /* 0x04008000521f7fae */ /* 0x000fe2000d921856 */
[----:B------:R-:W-:Y:S01]  /*3160*/  ISETP.GE.U32.AND P3, PT, R65, 0x7fffffb5, PT ;  /* 0x7fffffb54100780c */ /* 0x000fe20003f66070 */
[----:B------:R-:W-:Y:S02]  /*3170*/  VIADD R66, R30, 0xffffffd3 ;  /* 0xffffffd31e427836 */ /* 0x000fe40000000000 */
[----:B------:R-:W-:Y:S01]  /*3180*/  IMAD.WIDE R78, R67, 0x4, R78 ;  /* 0x00000004434e7825 */ /* 0x000fe200078e024e */
[----:B------:R-:W-:Y:S02]  /*3190*/  LDGSTS.E [R31+0x400c], desc[UR22][R80.64], !P4 ;  /* 0x0400c000501f7fae */ /* 0x000fe4000e121856 */
[----:B------:R-:W-:Y:S01]  /*31a0*/  ISETP.GE.U32.AND P4, PT, R66, 0x7fffffb4, PT ;  /* 0x7fffffb44200780c */ /* 0x000fe20003f86070 */
[----:B------:R-:W-:Y:S01]  /*31b0*/  VIADD R65, R30, 0xffffffd2 ;  /* 0xffffffd21e417836 */ /* 0x000fe20000000000 */
[----:B------:R-:W-:Y:S01]  /*31c0*/  LDGSTS.E [R135+0x4000], desc[UR22][R78.64], !P5 ;  /* 0x040000004e877fae */ /* 0x000fe2000e921856 */
[----:B------:R-:W-:-:S03]  /*31d0*/  IMAD.WIDE R76, R171, 0x4, R76 ;  /* 0x00000004ab4c7825 */ /* 0x000fc600078e024c */
        /* <DEDUP_REMOVED lines=53> */
[----:B------:R-:W-:Y:S01]  /*3530*/  IMAD.WIDE R44, R171, 0x4, R44 ;  /* 0x00000004ab2c7825 */ /* 0x000fe200078e022c */
[----:B------:R-:W-:Y:S03]  /*3540*/  LDGSTS.E [R141+0x4008], desc[UR22][R42.64], !P4 ;  /* 0x040080002a8d7fae */ /* 0x000fe6000e121856 */
[C---:B------:R-:W-:Y:S01]  /*3550*/  VIADD R65, R30.reuse, 0xffffffc4 ;  /* 0xffffffc41e417836 */ /* 0x040fe20000000000 */
[----:B------:R-:W-:Y:S01]  /*3560*/  LDGSTS.E [R141+0x400c], desc[UR22][R44.64], !P5 ;  /* 0x0400c0002c8d7fae */ /* 0x000fe2000e921856 */
[----:B------:R-:W-:Y:S02]  /*3570*/  VIADD R66, R30, 0xffffffc3 ;  /* 0xffffffc31e427836 */ /* 0x000fe40000000000 */
[----:B------:R-:W-:Y:S01]  /*3580*/  IMAD.WIDE R36, R67, 0x4, R36 ;  /* 0x0000000443247825 */ /* 0x000fe200078e0224 */
[----:B------:R-:W-:-:S02]  /*3590*/  ISETP.GE.U32.AND P4, PT, R65, 0x7fffffa5, PT ;  /* 0x7fffffa54100780c */ /* 0x000fc40003f86070 */
        /* <DEDUP_REMOVED lines=9> */
[----:B------:R-:W-:Y:S01]  /*3630*/  IMAD.U32 R65, RZ, RZ, UR33 ;  /* 0x00000021ff417e24 */ /* 0x000fe2000f8e00ff */
[----:B------:R-:W-:Y:S01]  /*3640*/  LDGSTS.E [R143+0x4008], desc[UR22][R38.64], !P3 ;  /* 0x04008000268f7fae */ /* 0x000fe2000d921856 */
[----:B------:R-:W-:-:S04]  /*3650*/  IMAD.WIDE R34, R171, 0x4, R34 ;  /* 0x00000004ab227825 */ /* 0x000fc800078e0222 */
[----:B------:R-:W-:Y:S01]  /*3660*/  IMAD.WIDE R28, R65, 0x4, R28 ;  /* 0x00000004411c7825 */ /* 0x000fe200078e021c */
[----:B------:R-:W-:Y:S03]  /*3670*/  LDGSTS.E [R143+0x400c], desc[UR22][R34.64], !P4 ;  /* 0x0400c000228f7fae */ /* 0x000fe6000e121856 */
[----:B------:R-:W-:Y:S01]  /*3680*/  VIADD R66, R30, 0xffffffc0 ;  /* 0xffffffc01e427836 */ /* 0x000fe20000000000 */
[----:B------:R-:W-:Y:S01]  /*3690*/  LDGSTS.E [R145+0x4000], desc[UR22][R28.64], !P5 ;  /* 0x040000001c917fae */ /* 0x000fe2000e921856 */
[----:B------:R-:W-:-:S03]  /*36a0*/  IMAD.WIDE R26, R67, 0x4, R26 ;  /* 0x00000004431a7825 */ /* 0x000fc600078e021a */
[----:B------:R-:W-:Y:S01]  /*36b0*/  ISETP.GE.U32.AND P4, PT, R66, 0x7fffffa1, PT ;  /* 0x7fffffa14200780c */ /* 0x000fe20003f86070 */
[----:B------:R-:W-:Y:S01]  /*36c0*/  IMAD.WIDE R24, R171, 0x4, R24 ;  /* 0x00000004ab187825 */ /* 0x000fe200078e0218 */
[----:B------:R-:W-:Y:S01]  /*36d0*/  LDGSTS.E [R145+0x4004], desc[UR22][R26.64], !P6 ;  /* 0x040040001a917fae */ /* 0x000fe2000f121856 */
[----:B------:R-:W-:Y:S02]  /*36e0*/  ISETP.GE.AND P3, PT, R5, R66, PT ;  /* 0x000000420500720c */ /* 0x000fe40003f66270 */
[----:B------:R-:W-:Y:S01]  /*36f0*/  VIADD R65, R30, 0xffffffbf ;  /* 0xffffffbf1e417836 */ /* 0x000fe20000000000 */
[----:B------:R-:W-:Y:S01]  /*3700*/  LDGSTS.E [R145+0x4008], desc[UR22][R24.64], !P2 ;  /* 0x0400800018917fae */ /* 0x000fe2000d121856 */
[----:B------:R-:W-:Y:S01]  /*3710*/  ISETP.NE.U32.AND P2, PT, R64, RZ, PT ;  /* 0x000000ff4000720c */ /* 0x000fe20003f45070 */
[----:B------:R-:W-:Y:S01]  /*3720*/  VIADD R66, R30, 0xffffffbe ;  /* 0xffffffbe1e427836 */ /* 0x000fe20000000000 */
[----:B------:R-:W-:Y:S01]  /*3730*/  SEL R88, RZ, 0x4, P3 ;  /* 0x00000004ff587807 */ /* 0x000fe20001800000 */
[----:B------:R-:W-:Y:S01]  /*3740*/  IMAD.U32 R67, RZ, RZ, UR12 ;  /* 0x0000000cff437e24 */ /* 0x000fe2000f8e00ff */
[----:B------:R-:W-:Y:S01]  /*3750*/  ISETP.GE.U32.AND P5, PT, R65, 0x7fffffa0, PT ;  /* 0x7fffffa04100780c */ /* 0x000fe20003fa6070 */
[----:B------:R-:W-:Y:S01]  /*3760*/  IMAD.U32 R65, RZ, RZ, UR33 ;  /* 0x00000021ff417e24 */ /* 0x000fe2000f8e00ff */
[----:B------:R-:W-:Y:S01]  /*3770*/  ISETP.GE.U32.AND P6, PT, R66, 0x7fffff9f, PT ;  /* 0x7fffff9f4200780c */ /* 0x000fe20003fc6070 */
[----:B------:R-:W-:Y:S01]  /*3780*/  IMAD.U32 R171, RZ, RZ, UR12 ;  /* 0x0000000cffab7e24 */ /* 0x000fe2000f8e00ff */
[----:B------:R-:W-:Y:S01]  /*3790*/  ISETP.GT.AND P3, PT, R22, 0x5f, PT ;  /* 0x0000005f1600780c */ /* 0x000fe20003f64270 */
[----:B------:R-:W-:-:S03]  /*37a0*/  IMAD.WIDE R60, R65, 0x4, R60 ;  /* 0x00000004413c7825 */ /* 0x000fc600078e023c */
[----:B------:R-:W-:Y:S01]  /*37b0*/  SEL R88, R88, RZ, P3 ;  /* 0x000000ff58587207 */ /* 0x000fe20001800000 */
[----:B------:R-:W-:Y:S01]  /*37c0*/  VIADD R65, R30, 0xffffffbc ;  /* 0xffffffbc1e417836 */ /* 0x000fe20000000000 */
[----:B------:R-:W-:Y:S01]  /*37d0*/  LDGSTS.E [R145+0x400c], desc[UR22][R60.64], !P4 ;  /* 0x0400c0003c917fae */ /* 0x000fe2000e121856 */
[----:B------:R-:W-:Y:S02]  /*37e0*/  IMAD.U32 R175, RZ, RZ, UR12 ;  /* 0x0000000cffaf7e24 */ /* 0x000fe4000f8e00ff */
[----:B------:R-:W-:Y:S01]  /*37f0*/  IMAD.WIDE R172, R173, 0x4, R62 ;  /* 0x00000004adac7825 */ /* 0x000fe200078e023e */
[----:B------:R-:W0:Y:S01]  /*3800*/  LDGDEPBAR ;  /* 0x00000000000079af */ /* 0x000e220000000000 */
[----:B------:R-:W-:Y:S02]  /*3810*/  ISETP.GE.U32.AND P4, PT, R65, 0x7fffff9d, PT ;  /* 0x7fffff9d4100780c */ /* 0x000fe40003f86070 */
[----:B-1----:R-:W-:Y:S01]  /*3820*/  IMAD.U32 R177, RZ, RZ, UR12 ;  /* 0x0000000cffb17e24 */ /* 0x002fe2000f8e00ff */
[----:B------:R1:W-:Y:S01]  /*3830*/  LDGSTS.E [R147+0x16000], desc[UR22][R168.64], P2 ;  /* 0x16000000a8937fae */ /* 0x0003e20009121856 */
[----:B------:R-:W-:-:S02]  /*3840*/  IMAD.U32 R179, RZ, RZ, UR12 ;  /* 0x0000000cffb37e24 */ /* 0x000fc4000f8e00ff */
[----:B------:R-:W-:Y:S01]  /*3850*/  VIADD R64, R30, 0xffffffbd ;  /* 0xffffffbd1e407836 */ /* 0x000fe20000000000 */
[----:B------:R-:W-:Y:S01]  /*3860*/  LDGSTS.E [R147+0x16400], desc[UR22][R166.64], P2 ;  /* 0x16400000a6937fae */ /* 0x000fe20009121856 */
[----:B------:R-:W-:-:S03]  /*3870*/  IMAD.WIDE R62, R67, 0x4, R168 ;  /* 0x00000004433e7825 */ /* 0x000fc600078e02a8 */
[----:B------:R2:W-:Y:S01]  /*3880*/  LDGSTS.E [R147+0x16800], desc[UR22][R164.64], P2 ;  /* 0x16800000a4937fae */ /* 0x0005e20009121856 */
[----:B------:R-:W-:Y:S01]  /*3890*/  IMAD.WIDE R66, R171, 0x4, R164 ;  /* 0x00000004ab427825 */ /* 0x000fe200078e02a4 */
[----:B------:R-:W-:Y:S02]  /*38a0*/  ISETP.GE.U32.AND P3, PT, R64, 0x7fffff9e, PT ;  /* 0x7fffff9e4000780c */ /* 0x000fe40003f66070 */
[----:B------:R3:W-:Y:S01]  /*38b0*/  LDGSTS.E [R147+0x16c00], desc[UR22][R162.64], P2 ;  /* 0x16c00000a2937fae */ /* 0x0007e20009121856 */
[----:B------:R-:W-:Y:S02]  /*38c0*/  IMAD.U32 R65, RZ, RZ, UR12 ;  /* 0x0000000cff417e24 */ /* 0x000fe4000f8e00ff */
[----:B------:R-:W-:Y:S01]  /*38d0*/  IMAD.WIDE R170, R175, 0x4, R162 ;  /* 0x00000004afaa7825 */ /* 0x000fe200078e02a2 */
[----:B------:R4:W-:Y:S03]  /*38e0*/  LDGSTS.E [R147+0x17000], desc[UR22][R160.64], P2 ;  /* 0x17000000a0937fae */ /* 0x0009e60009121856 */
[----:B-1----:R-:W-:Y:S01]  /*38f0*/  IMAD.WIDE R168, R177, 0x4, R160 ;  /* 0x00000004b1a87825 */ /* 0x002fe200078e02a0 */
[----:B------:R-:W-:Y:S03]  /*3900*/  LDGSTS.E [R147+0x17400], desc[UR22][R158.64], P2 ;  /* 0x174000009e937fae */ /* 0x000fe60009121856 */
[----:B--2---:R-:W-:Y:S01]  /*3910*/  IMAD.WIDE R164, R175, 0x4, R156 ;  /* 0x00000004afa47825 */ /* 0x004fe200078e029c */
[----:B------:R1:W-:Y:S03]  /*3920*/  LDGSTS.E [R147+0x17800], desc[UR22][R156.64], P2 ;  /* 0x178000009c937fae */ /* 0x0003e60009121856 */
[----:B---3--:R-:W-:Y:S01]  /*3930*/  IMAD.WIDE R162, R179, 0x4, R154 ;  /* 0x00000004b3a27825 */ /* 0x008fe200078e029a */
[----:B------:R2:W-:Y:S03]  /*3940*/  LDGSTS.E [R147+0x17c00], desc[UR22][R154.64], P2 ;  /* 0x17c000009a937fae */ /* 0x0005e60009121856 */
[----:B----4-:R-:W-:Y:S01]  /*3950*/  IMAD.WIDE R160, R175, 0x4, R150 ;  /* 0x00000004afa07825 */ /* 0x010fe200078e0296 */
[----:B------:R-:W-:Y:S03]  /*3960*/  LDGSTS.E [R149+0x16200], desc[UR22][R150.64], P2 ;  /* 0x1620000096957fae */ /* 0x000fe60009121856 */
[----:B------:R-:W-:Y:S01]  /*3970*/  IMAD.WIDE R64, R65, 0x4, R166 ;  /* 0x0000000441407825 */ /* 0x000fe200078e02a6 */
[----:B------:R-:W-:Y:S03]  /*3980*/  LDGSTS.E [R149+0x16600], desc[UR22][R132.64], P2 ;  /* 0x1660000084957fae */ /* 0x000fe60009121856 */
[----:B-1----:R-:W-:Y:S01]  /*3990*/  IMAD.WIDE R156, R179, 0x4, R130 ;  /* 0x00000004b39c7825 */ /* 0x002fe200078e0282 */
[----:B------:R1:W-:Y:S03]  /*39a0*/  LDGSTS.E [R149+0x16a00], desc[UR22][R130.64], P2 ;  /* 0x16a0000082957fae */ /* 0x0003e60009121856 */
[----:B--2---:R-:W-:Y:S01]  /*39b0*/  IMAD.WIDE R154, R175, 0x4, R128 ;  /* 0x00000004af9a7825 */ /* 0x004fe200078e0280 */
[----:B------:R-:W-:Y:S03]  /*39c0*/  LDGSTS.E [R149+0x16e00], desc[UR22][R128.64], P2 ;  /* 0x16e0000080957fae */ /* 0x000fe60009121856 */
[----:B------:R-:W-:Y:S01]  /*39d0*/  IMAD.WIDE R166, R179, 0x4, R158 ;  /* 0x00000004b3a67825 */ /* 0x000fe200078e029e */
[----:B------:R2:W-:Y:S03]  /*39e0*/  LDGSTS.E [R149+0x17200], desc[UR22][R126.64], P2 ;  /* 0x172000007e957fae */ /* 0x0005e60009121856 */
[----:B------:R-:W-:Y:S01]  /*39f0*/  IMAD.WIDE R158, R177, 0x4, R132 ;  /* 0x00000004b19e7825 */ /* 0x000fe200078e0284 */
[----:B------:R-:W-:Y:S03]  /*3a00*/  LDGSTS.E [R149+0x17600], desc[UR22][R124.64], P2 ;  /* 0x176000007c957fae */ /* 0x000fe60009121856 */
[----:B-1----:R-:W-:Y:S01]  /*3a10*/  IMAD.WIDE R130, R175, 0x4, R122 ;  /* 0x00000004af827825 */ /* 0x002fe200078e027a */
[----:B------:R1:W-:Y:S03]  /*3a20*/  LDGSTS.E [R149+0x17a00], desc[UR22][R122.64], P2 ;  /* 0x17a000007a957fae */ /* 0x0003e60009121856 */
[----:B------:R-:W-:Y:S01]  /*3a30*/  IMAD.U32 R175, RZ, RZ, UR33 ;  /* 0x00000021ffaf7e24 */ /* 0x000fe2000f8e00ff */
[----:B------:R3:W-:Y:S01]  /*3a40*/  LDGSTS.E [R149+0x17e00], desc[UR22][R120.64], P2 ;  /* 0x17e0000078957fae */ /* 0x0007e20009121856 */
[----:B------:R-:W-:Y:S01]  /*3a50*/  IMAD.WIDE R150, R177, 0x4, R126 ;  /* 0x00000004b1967825 */ /* 0x000fe200078e027e */
[----:B------:R-:W-:-:S02]  /*3a60*/  ISETP.GE.U32.AND P2, PT, R90, 0x7fffff9c, PT ;  /* 0x7fffff9c5a00780c */ /* 0x000fc40003f46070 */
[----:B------:R-:W0:Y:S01]  /*3a70*/  LDGDEPBAR ;  /* 0x00000000000079af */ /* 0x000e220000000000 */
[----:B------:R-:W-:Y:S02]  /*3a80*/  IMAD.U32 R177, RZ, RZ, UR33 ;  /* 0x00000021ffb17e24 */ /* 0x000fe4000f8e00ff */
[----:B--2---:R-:W-:Y:S01]  /*3a90*/  IMAD.WIDE R126, R175, 0x4, R172 ;  /* 0x00000004af7e7825 */ /* 0x004fe200078e02ac */
[----:B------:R-:W-:Y:S03]  /*3aa0*/  BAR.SYNC.DEFER_BLOCKING 0x0 ;  /* 0x0000000000007b1d */ /* 0x000fe60000010000 */
[----:B------:R-:W-:Y:S02]  /*3ab0*/  VIADD R90, R30, 0xffffffba ;  /* 0xffffffba1e5a7836 */ /* 0x000fe40000000000 */
[----:B-1----:R-:W-:Y:S02]  /*3ac0*/  IMAD.U32 R123, RZ, RZ, UR33 ;  /* 0x00000021ff7b7e24 */ /* 0x002fe4000f8e00ff */
[----:B------:R-:W-:-:S04]  /*3ad0*/  IMAD.WIDE R118, R177, 0x4, R118 ;  /* 0x00000004b1767825 */ /* 0x000fc800078e0276 */
[----:B------:R-:W-:-:S04]  /*3ae0*/  IMAD.WIDE R132, R179, 0x4, R124 ;  /* 0x00000004b3847825 */ /* 0x000fc800078e027c */
[----:B------:R-:W-:Y:S02]  /*3af0*/  IMAD.U32 R125, RZ, RZ, UR33 ;  /* 0x00000021ff7d7e24 */ /* 0x000fe4000f8e00ff */
[----:B------:R-:W-:-:S04]  /*3b00*/  IMAD.WIDE R116, R123, 0x4, R116 ;  /* 0x000000047b747825 */ /* 0x000fc800078e0274 */
[----:B------:R-:W-:Y:S01]  /*3b10*/  IMAD.WIDE R128, R179, 0x4, R120 ;  /* 0x00000004b3807825 */ /* 0x000fe200078e0278 */
[----:B------:R-:W-:Y:S01]  /*3b20*/  @!PT LDS RZ, [RZ] ;  /* 0x00000000fffff984 */ /* 0x000fe20000000800 */
[----:B------:R-:W-:Y:S01]  /*3b30*/  @!PT LDS RZ, [RZ] ;  /* 0x00000000fffff984 */ /* 0x000fe20000000800 */
[----:B------:R-:W-:Y:S01]  /*3b40*/  @!PT LDS RZ, [RZ] ;  /* 0x00000000fffff984 */ /* 0x000fe20000000800 */
[----:B------:R-:W-:Y:S01]  /*3b50*/  LDGSTS.E [R17+0x8000], desc[UR22][R126.64], !P5 ;  /* 0x080000007e117fae */ /* 0x000fe2000e921856 */
[----:B------:R-:W-:Y:S02]  /*3b60*/  ISETP.GE.U32.AND P5, PT, R90, 0x7fffff9b, PT ;  /* 0x7fffff9b5a00780c */ /* 0x000fe40003fa6070 */
[----:B------:R-:W-:Y:S02]  /*3b70*/  VIADD R90, R30, 0xffffffb8 ;  /* 0xffffffb81e5a7836 */ /* 0x000fe40000000000 */
[----:B---3--:R-:W-:Y:S01]  /*3b80*/  IMAD.U32 R121, RZ, RZ, UR33 ;  /* 0x00000021ff797e24 */ /* 0x008fe2000f8e00ff */
[----:B------:R-:W-:Y:S01]  /*3b90*/  LDGSTS.E [R17+0x8004], desc[UR22][R118.64], !P6 ;  /* 0x0800400076117fae */ /* 0x000fe2000f121856 */
[----:B------:R-:W-:Y:S01]  /*3ba0*/  ISETP.GE.U32.AND P6, PT, R92, 0x7fffff9a, PT ;  /* 0x7fffff9a5c00780c */ /* 0x000fe20003fc6070 */
[----:B------:R-:W-:Y:S02]  /*3bb0*/  IMAD.WIDE R114, R125, 0x4, R114 ;  /* 0x000000047d727825 */ /* 0x000fe400078e0272 */
[----:B------:R-:W-:Y:S01]  /*3bc0*/  LDGSTS.E [R17+0x8008], desc[UR22][R116.64], !P3 ;  /* 0x0800800074117fae */ /* 0x000fe2000d921856 */
[----:B------:R-:W-:Y:S01]  /*3bd0*/  ISETP.GE.U32.AND P3, PT, R90, 0x7fffff99, PT ;  /* 0x7fffff995a00780c */ /* 0x000fe20003f66070 */
[----:B------:R-:W-:-:S02]  /*3be0*/  VIADD R92, R30, 0xffffffb7 ;  /* 0xffffffb71e5c7836 */ /* 0x000fc40000000000 */
        /* <DEDUP_REMOVED lines=87> */
[C---:B------:R-:W-:Y:S01]  /*4160*/  IMAD.WIDE R38, R121.reuse, 0x4, R38 ;  /* 0x0000000479267825 */ /* 0x040fe200078e0226 */
        /* <DEDUP_REMOVED lines=15> */
[----:B------:R-:W-:Y:S02]  /*4260*/  ISETP.NE.U32.AND P2, PT, R88, RZ, PT ;  /* 0x000000ff5800720c */ /* 0x000fe40003f45070 */
[----:B------:R-:W-:Y:S01]  /*4270*/  IMAD.WIDE R120, R123, 0x4, R60 ;  /* 0x000000047b787825 */ /* 0x000fe200078e023c */
[----:B------:R-:W-:Y:S03]  /*4280*/  LDGSTS.E [R145+0x8008], desc[UR22][R24.64], !P5 ;  /* 0x0800800018917fae */ /* 0x000fe6000e921856 */
[C---:B------:R-:W-:Y:S02]  /*4290*/  VIADD R60, R30.reuse, 0xffffff9d ;  /* 0xffffff9d1e3c7836 */ /* 0x040fe40000000000 */
[----:B------:R-:W-:-:S02]  /*42a0*/  VIADD R61, R30, 0xffffff9c ;  /* 0xffffff9c1e3d7836 */ /* 0x000fc40000000000 */
[----:B------:R-:W-:Y:S01]  /*42b0*/  LDGSTS.E [R145+0x800c], desc[UR22][R120.64], !P3 ;  /* 0x0800c00078917fae */ /* 0x000fe2000d921856 */
[----:B------:R-:W-:Y:S01]  /*42c0*/  IMAD.U32 R123, RZ, RZ, UR12 ;  /* 0x0000000cff7b7e24 */ /* 0x000fe2000f8e00ff */
[----:B------:R-:W-:Y:S01]  /*42d0*/  ISETP.GE.U32.AND P5, PT, R60, 0x7fffff7e, PT ;  /* 0x7fffff7e3c00780c */ /* 0x000fe20003fa6070 */
[----:B------:R-:W-:Y:S01]  /*42e0*/  IMAD.U32 R125, RZ, RZ, UR12 ;  /* 0x0000000cff7d7e24 */ /* 0x000fe2000f8e00ff */
[----:B------:R-:W0:Y:S01]  /*42f0*/  LDGDEPBAR ;  /* 0x00000000000079af */ /* 0x000e220000000000 */
[----:B------:R-:W-:Y:S01]  /*4300*/  IMAD.U32 R173, RZ, RZ, UR12 ;  /* 0x0000000cffad7e24 */ /* 0x000fe2000f8e00ff */
[----:B------:R-:W-:Y:S01]  /*4310*/  ISETP.GE.U32.AND P3, PT, R61, 0x7fffff7d, PT ;  /* 0x7fffff7d3d00780c */ /* 0x000fe20003f66070 */
[----:B------:R-:W-:Y:S01]  /*4320*/  IMAD.U32 R177, RZ, RZ, UR12 ;  /* 0x0000000cffb17e24 */ /* 0x000fe2000f8e00ff */
[----:B------:R-:W-:Y:S01]  /*4330*/  LDGSTS.E [R147+0x18000], desc[UR22][R62.64], P2 ;  /* 0x180000003e937fae */ /* 0x000fe20009121856 */
[----:B------:R-:W-:-:S03]  /*4340*/  IMAD.WIDE R60, R123, 0x4, R62 ;  /* 0x000000047b3c7825 */ /* 0x000fc600078e023e */
[----:B------:R1:W-:Y:S01]  /*4350*/  LDGSTS.E [R147+0x18400], desc[UR22][R64.64], P2 ;  /* 0x1840000040937fae */ /* 0x0003e20009121856 */
[----:B------:R-:W-:Y:S02]  /*4360*/  IMAD.U32 R175, RZ, RZ, UR12 ;  /* 0x0000000cffaf7e24 */ /* 0x000fe4000f8e00ff */
[----:B------:R-:W-:Y:S01]  /*4370*/  IMAD.WIDE R122, R125, 0x4, R64 ;  /* 0x000000047d7a7825 */ /* 0x000fe200078e0240 */
[----:B------:R2:W-:Y:S03]  /*4380*/  LDGSTS.E [R147+0x18800], desc[UR22][R66.64], P2 ;  /* 0x1880000042937fae */ /* 0x0005e60009121856 */
[----:B------:R-:W-:Y:S01]  /*4390*/  VIADD R92, R30, 0xffffff9e ;  /* 0xffffff9e1e5c7836 */ /* 0x000fe20000000000 */
[----:B------:R-:W-:Y:S01]  /*43a0*/  LDGSTS.E [R147+0x18c00], desc[UR22][R170.64], P2 ;  /* 0x18c00000aa937fae */ /* 0x000fe20009121856 */
[----:B------:R-:W-:-:S03]  /*43b0*/  IMAD.WIDE R124, R173, 0x4, R66 ;  /* 0x00000004ad7c7825 */ /* 0x000fc600078e0242 */
[----:B------:R-:W-:Y:S01]  /*43c0*/  LDGSTS.E [R147+0x19000], desc[UR22][R168.64], P2 ;  /* 0x19000000a8937fae */ /* 0x000fe20009121856 */
[----:B-1----:R-:W-:Y:S01]  /*43d0*/  IMAD.WIDE R64, R179, 0x4, R166 ;  /* 0x00000004b3407825 */ /* 0x002fe200078e02a6 */
[----:B------:R-:W-:Y:S02]  /*43e0*/  ISETP.GE.U32.AND P4, PT, R92, 0x7fffff7f, PT ;  /* 0x7fffff7f5c00780c */ /* 0x000fe40003f86070 */
[----:B------:R1:W-:Y:S01]  /*43f0*/  LDGSTS.E [R147+0x19400], desc[UR22][R166.64], P2 ;  /* 0x19400000a6937fae */ /* 0x0003e20009121856 */
[----:B------:R-:W-:-:S03]  /*4400*/  IMAD.WIDE R62, R177, 0x4, R168 ;  /* 0x00000004b13e7825 */ /* 0x000fc600078e02a8 */
[----:B------:R3:W-:Y:S01]  /*4410*/  LDGSTS.E [R147+0x19800], desc[UR22][R164.64], P2 ;  /* 0x19800000a4937fae */ /* 0x0007e20009121856 */
[----:B--2---:R-:W-:-:S03]  /*4420*/  IMAD.WIDE R66, R177, 0x4, R164 ;  /* 0x00000004b1427825 */ /* 0x004fc600078e02a4 */
[----:B------:R-:W-:Y:S01]  /*4430*/  LDGSTS.E [R147+0x19c00], desc[UR22][R162.64], P2 ;  /* 0x19c00000a2937fae */ /* 0x000fe20009121856 */
[----:B------:R-:W-:-:S03]  /*4440*/  IMAD.WIDE R172, R175, 0x4, R170 ;  /* 0x00000004afac7825 */ /* 0x000fc600078e02aa */
[----:B------:R-:W-:Y:S01]  /*4450*/  LDGSTS.E [R149+0x18200], desc[UR22][R160.64], P2 ;  /* 0x18200000a0957fae */ /* 0x000fe20009121856 */
[----:B-1----:R-:W-:-:S03]  /*4460*/  IMAD.WIDE R166, R177, 0x4, R158 ;  /* 0x00000004b1a67825 */ /* 0x002fc600078e029e */
[----:B------:R1:W-:Y:S01]  /*4470*/  LDGSTS.E [R149+0x18600], desc[UR22][R158.64], P2 ;  /* 0x186000009e957fae */ /* 0x0003e20009121856 */
[----:B------:R-:W-:-:S03]  /*4480*/  IMAD.WIDE R168, R175, 0x4, R160 ;  /* 0x00000004afa87825 */ /* 0x000fc600078e02a0 */
[----:B------:R-:W-:Y:S01]  /*4490*/  LDGSTS.E [R149+0x18a00], desc[UR22][R156.64], P2 ;  /* 0x18a000009c957fae */ /* 0x000fe20009121856 */
[----:B---3--:R-:W-:-:S03]  /*44a0*/  IMAD.WIDE R164, R175, 0x4, R156 ;  /* 0x00000004afa47825 */ /* 0x008fc600078e029c */
[----:B------:R-:W-:Y:S01]  /*44b0*/  LDGSTS.E [R149+0x18e00], desc[UR22][R154.64], P2 ;  /* 0x18e000009a957fae */ /* 0x000fe20009121856 */
[----:B------:R-:W-:Y:S02]  /*44c0*/  VIADD R88, R30, 0xffffff9b ;  /* 0xffffff9b1e587836 */ /* 0x000fe40000000000 */
[----:B------:R-:W-:Y:S01]  /*44d0*/  IMAD.WIDE R170, R179, 0x4, R162 ;  /* 0x00000004b3aa7825 */ /* 0x000fe200078e02a2 */
[----:B------:R-:W-:Y:S03]  /*44e0*/  LDGSTS.E [R149+0x19200], desc[UR22][R150.64], P2 ;  /* 0x1920000096957fae */ /* 0x000fe60009121856 */
[----:B-1----:R-:W-:Y:S01]  /*44f0*/  IMAD.WIDE R158, R175, 0x4, R132 ;  /* 0x00000004af9e7825 */ /* 0x002fe200078e0284 */
[----:B------:R1:W-:Y:S03]  /*4500*/  LDGSTS.E [R149+0x19600], desc[UR22][R132.64], P2 ;  /* 0x1960000084957fae */ /* 0x0003e60009121856 */
[----:B------:R-:W-:Y:S01]  /*4510*/  IMAD.U32 R175, RZ, RZ, UR33 ;  /* 0x00000021ffaf7e24 */ /* 0x000fe2000f8e00ff */
[----:B------:R2:W-:Y:S01]  /*4520*/  LDGSTS.E [R149+0x19a00], desc[UR22][R130.64], P2 ;  /* 0x19a0000082957fae */ /* 0x0005e20009121856 */
[----:B------:R-:W-:-:S03]  /*4530*/  IMAD.WIDE R162, R177, 0x4, R154 ;  /* 0x00000004b1a27825 */ /* 0x000fc600078e029a */
[----:B------:R-:W-:Y:S01]  /*4540*/  LDGSTS.E [R149+0x19e00], desc[UR22][R128.64], P2 ;  /* 0x19e0000080957fae */ /* 0x000fe20009121856 */
[----:B------:R-:W-:Y:S01]  /*4550*/  ISETP.GE.U32.AND P2, PT, R88, 0x7fffff7c, PT ;  /* 0x7fffff7c5800780c */ /* 0x000fe20003f46070 */
[----:B------:R-:W-:Y:S02]  /*4560*/  IMAD.WIDE R126, R175, 0x4, R126 ;  /* 0x00000004af7e7825 */ /* 0x000fe400078e027e */
[----:B------:R-:W0:Y:S02]  /*4570*/  LDGDEPBAR ;  /* 0x00000000000079af */ /* 0x000e240000000000 */
[----:B------:R-:W-:Y:S01]  /*4580*/  VIADD R88, R30, 0xffffff9a ;  /* 0xffffff9a1e587836 */ /* 0x000fe20000000000 */
[----:B------:R-:W-:Y:S01]  /*4590*/  BAR.SYNC.DEFER_BLOCKING 0x0 ;  /* 0x0000000000007b1d */ /* 0x000fe20000010000 */
[----:B------:R-:W-:Y:S02]  /*45a0*/  IMAD.U32 R177, RZ, RZ, UR33 ;  /* 0x00000021ffb17e24 */ /* 0x000fe4000f8e00ff */
[----:B-1----:R-:W-:-:S02]  /*45b0*/  IMAD.U32 R133, RZ, RZ, UR33 ;  /* 0x00000021ff857e24 */ /* 0x002fc4000f8e00ff */
[----:B------:R-:W-:-:S04]  /*45c0*/  IMAD.WIDE R118, R177, 0x4, R118 ;  /* 0x00000004b1767825 */ /* 0x000fc800078e0276 */
[----:B------:R-:W-:-:S04]  /*45d0*/  IMAD.WIDE R156, R179, 0x4, R130 ;  /* 0x00000004b39c7825 */ /* 0x000fc800078e0282 */
[----:B--2---:R-:W-:Y:S02]  /*45e0*/  IMAD.U32 R131, RZ, RZ, UR33 ;  /* 0x00000021ff837e24 */ /* 0x004fe4000f8e00ff */
[----:B------:R-:W-:-:S04]  /*45f0*/  IMAD.WIDE R116, R133, 0x4, R116 ;  /* 0x0000000485747825 */ /* 0x000fc800078e0274 */
        /* <DEDUP_REMOVED lines=8> */
[----:B------:R2:W-:Y:S01]  /*4680*/  LDGSTS.E [R17+0xc004], desc[UR22][R118.64], !P4 ;  /* 0x0c00400076117fae */ /* 0x0005e2000e121856 */
[----:B------:R-:W-:-:S03]  /*4690*/  IMAD.WIDE R160, R179, 0x4, R150 ;  /* 0x00000004b3a07825 */ /* 0x000fc600078e0296 */
[----:B------:R-:W-:Y:S01]  /*46a0*/  ISETP.GE.U32.AND P4, PT, R88, 0x7fffff7a, PT ;  /* 0x7fffff7a5800780c */ /* 0x000fe20003f86070 */
[----:B------:R-:W-:Y:S01]  /*46b0*/  VIADD R88, R30, 0xffffff98 ;  /* 0xffffff981e587836 */ /* 0x000fe20000000000 */
[----:B------:R3:W-:Y:S01]  /*46c0*/  LDGSTS.E [R17+0xc008], desc[UR22][R116.64], !P5 ;  /* 0x0c00800074117fae */ /* 0x0007e2000e921856 */
[----:B-1----:R-:W-:-:S03]  /*46d0*/  IMAD.U32 R127, RZ, RZ, UR33 ;  /* 0x00000021ff7f7e24 */ /* 0x002fc6000f8e00ff */
[----:B------:R-:W-:Y:S01]  /*46e0*/  ISETP.GE.U32.AND P5, PT, R88, 0x7fffff79, PT ;  /* 0x7fffff795800780c */ /* 0x000fe20003fa6070 */
[----:B------:R-:W-:Y:S01]  /*46f0*/  VIADD R88, R30, 0xffffff97 ;  /* 0xffffff971e587836 */ /* 0x000fe20000000000 */
[----:B------:R1:W-:Y:S01]  /*4700*/  LDGSTS.E [R17+0xc00c], desc[UR22][R114.64], !P3 ;  /* 0x0c00c00072117fae */ /* 0x0003e2000d921856 */
[----:B--2---:R-:W-:Y:S02]  /*4710*/  IMAD.U32 R119, RZ, RZ, UR33 ;  /* 0x00000021ff777e24 */ /* 0x004fe4000f8e00ff */
[----:B------:R-:W-:Y:S01]  /*4720*/  IMAD.WIDE R84, R127, 0x4, R84 ;  /* 0x000000047f547825 */ /* 0x000fe200078e0254 */
[----:B------:R2:W-:Y:S01]  /*4730*/  LDGSTS.E [R31+0xc000], desc[UR22][R86.64], !P2 ;  /* 0x0c000000561f7fae */ /* 0x0005e2000d121856 */
[----:B------:R-:W-:Y:S02]  /*4740*/  ISETP.GE.U32.AND P3, PT, R88, 0x7fffff78, PT ;  /* 0x7fffff785800780c */ /* 0x000fe40003f66070 */
[----:B------:R-:W-:Y:S01]  /*4750*/  IMAD.WIDE R82, R119, 0x4, R82 ;  /* 0x0000000477527825 */ /* 0x000fe200078e0252 */
[----:B------:R-:W-:Y:S03]  /*4760*/  LDGSTS.E [R31+0xc004], desc[UR22][R84.64], !P6 ;  /* 0x0c004000541f7fae */ /* 0x000fe6000f121856 */
[----:B---3--:R-:W-:Y:S01]  /*4770*/  IMAD.U32 R117, RZ, RZ, UR33 ;  /* 0x00000021ff757e24 */ /* 0x008fe2000f8e00ff */
[----:B------:R-:W-:Y:S01]  /*4780*/  LDGSTS.E [R31+0xc008], desc[UR22][R82.64], !P4 ;  /* 0x0c008000521f7fae */ /* 0x000fe2000e121856 */
[----:B-1----:R-:W-:-:S02]  /*4790*/  VIADD R17, R30, 0xffffff94 ;  /* 0xffffff941e117836 */ /* 0x002fc40000000000 */
[----:B------:R-:W-:Y:S02]  /*47a0*/  VIADD R88, R30, 0xffffff96 ;  /* 0xffffff961e587836 */ /* 0x000fe40000000000 */
[----:B------:R-:W-:Y:S01]  /*47b0*/  IMAD.WIDE R80, R117, 0x4, R80 ;  /* 0x0000000475507825 */ /* 0x000fe200078e0250 */
[----:B------:R-:W-:Y:S02]  /*47c0*/  ISETP.GE.U32.AND P4, PT, R17, 0x7fffff75, PT ;  /* 0x7fffff751100780c */ /* 0x000fe40003f86070 */
[----:B------:R-:W-:Y:S01]  /*47d0*/  ISETP.GE.U32.AND P2, PT, R88, 0x7fffff77, PT ;  /* 0x7fffff775800780c */ /* 0x000fe20003f46070 */
[C---:B------:R-:W-:Y:S01]  /*47e0*/  VIADD R17, R30.reuse, 0xffffff93 ;  /* 0xffffff931e117836 */ /* 0x040fe20000000000 */
[----:B------:R1:W-:Y:S01]  /*47f0*/  LDGSTS.E [R31+0xc00c], desc[UR22][R80.64], !P5 ;  /* 0x0c00c000501f7fae */ /* 0x0003e2000e921856 */
[----:B------:R-:W-:Y:S02]  /*4800*/  IMAD.U32 R115, RZ, RZ, UR33 ;  /* 0x00000021ff737e24 */ /* 0x000fe4000f8e00ff */
[----:B------:R-:W-:Y:S01]  /*4810*/  VIADD R88, R30, 0xffffff95 ;  /* 0xffffff951e587836 */ /* 0x000fe20000000000 */
[----:B------:R-:W-:Y:S01]  /*4820*/  ISETP.GE.U32.AND P5, PT, R17, 0x7fffff74, PT ;  /* 0x7fffff741100780c */ /* 0x000fe20003fa6070 */
[----:B------:R-:W-:-:S03]  /*4830*/  IMAD.WIDE R78, R115, 0x4, R78 ;  /* 0x00000004734e7825 */ /* 0x000fc600078e024e */
[----:B------:R-:W-:Y:S01]  /*4840*/  ISETP.GE.U32.AND P6, PT, R88, 0x7fffff76, PT ;  /* 0x7fffff765800780c */ /* 0x000fe20003fc6070 */
[----:B------:R-:W-:Y:S01]  /*4850*/  VIADD R17, R30, 0xffffff92 ;  /* 0xffffff921e117836 */ /* 0x000fe20000000000 */
[----:B------:R3:W-:Y:S01]  /*4860*/  LDGSTS.E [R135+0xc000], desc[UR22][R78.64], !P3 ;  /* 0x0c0000004e877fae */ /* 0x0007e2000d921856 */
[----:B--2---:R-:W-:Y:S01]  /*4870*/  IMAD.U32 R87, RZ, RZ, UR33 ;  /* 0x00000021ff577e24 */ /* 0x004fe2000f8e00ff */
[----:B-1----:R-:W-:Y:S01]  /*4880*/  CS2R R80, SRZ ;  /* 0x0000000000507805 */ /* 0x002fe2000001ff00 */
[----:B------:R-:W-:Y:S01]  /*4890*/  IMAD.U32 R85, RZ, RZ, UR33 ;  /* 0x00000021ff557e24 */ /* 0x000fe2000f8e00ff */
[----:B------:R-:W-:Y:S01]  /*48a0*/  ISETP.GE.U32.AND P3, PT, R17, 0x7fffff73, PT ;  /* 0x7fffff731100780c */ /* 0x000fe20003f66070 */
[----:B------:R-:W-:Y:S01]  /*48b0*/  IMAD.WIDE R76, R87, 0x4, R76 ;  /* 0x00000004574c7825 */ /* 0x000fe200078e024c */
[----:B------:R-:W-:-:S03]  /*48c0*/  CS2R R86, SRZ ;  /* 0x0000000000567805 */ /* 0x000fc6000001ff00 */
[C---:B------:R-:W-:Y:S01]  /*48d0*/  VIADD R17, R30.reuse, 0xffffff91 ;  /* 0xffffff911e117836 */ /* 0x040fe20000000000 */
[----:B------:R-:W-:Y:S01]  /*48e0*/  LDGSTS.E [R135+0xc004], desc[UR22][R76.64], !P2 ;  /* 0x0c0040004c877fae */ /* 0x000fe2000d121856 */
[----:B------:R-:W-:Y:S01]  /*48f0*/  IMAD.WIDE R74, R85, 0x4, R74 ;  /* 0x00000004554a7825 */ /* 0x000fe200078e024a */
[----:B---3--:R-:W-:Y:S02]  /*4900*/  CS2R R78, SRZ ;  /* 0x00000000004e7805 */ /* 0x008fe4000001ff00 */
[----:B------:R-:W-:Y:S02]  /*4910*/  CS2R R84, SRZ ;  /* 0x0000000000547805 */ /* 0x000fe4000001ff00 */
[----:B------:R-:W-:Y:S01]  /*4920*/  ISETP.GE.U32.AND P2, PT, R17, 0x7fffff72, PT ;  /* 0x7fffff721100780c */ /* 0x000fe20003f46070 */
[----:B------:R-:W-:Y:S01]  /*4930*/  VIADD R17, R30, 0xffffff90 ;  /* 0xffffff901e117836 */ /* 0x000fe20000000000 */
[----:B------:R1:W-:Y:S01]  /*4940*/  LDGSTS.E [R135+0xc008], desc[UR22][R74.64], !P6 ;  /* 0x0c0080004a877fae */ /* 0x0003e2000f121856 */
[----:B------:R-:W-:-:S02]  /*4950*/  IMAD.U32 R83, RZ, RZ, UR33 ;  /* 0x00000021ff537e24 */ /* 0x000fc4000f8e00ff */
[----:B------:R-:W-:Y:S01]  /*4960*/  IMAD.U32 R31, RZ, RZ, UR33 ;  /* 0x00000021ff1f7e24 */ /* 0x000fe2000f8e00ff */
[----:B------:R-:W-:Y:S01]  /*4970*/  ISETP.GE.U32.AND P6, PT, R17, 0x7fffff71, PT ;  /* 0x7fffff711100780c */ /* 0x000fe20003fc6070 */
[----:B------:R-:W-:Y:S01]  /*4980*/  IMAD.WIDE R72, R83, 0x4, R72 ;  /* 0x0000000453487825 */ /* 0x000fe200078e0248 */
[----:B------:R-:W-:-:S03]  /*4990*/  CS2R R82, SRZ ;  /* 0x0000000000527805 */ /* 0x000fc6000001ff00 */
[C---:B------:R-:W-:Y:S01]  /*49a0*/  VIADD R17, R30.reuse, 0xffffff8f ;  /* 0xffffff8f1e117836 */ /* 0x040fe20000000000 */
[----:B------:R-:W-:Y:S01]  /*49b0*/  LDGSTS.E [R135+0xc00c], desc[UR22][R72.64], !P4 ;  /* 0x0c00c00048877fae */ /* 0x000fe2000e121856 */
[----:B------:R-:W-:Y:S01]  /*49c0*/  IMAD.WIDE R70, R31, 0x4, R70 ;  /* 0x000000041f467825 */ /* 0x000fe200078e0246 */
[----:B-1----:R-:W-:Y:S02]  /*49d0*/  CS2R R74, SRZ ;  /* 0x00000000004a7805 */ /* 0x002fe4000001ff00 */
[----:B------:R-:W-:Y:S01]  /*49e0*/  ISETP.GE.U32.AND P4, PT, R17, 0x7fffff70, PT ;  /* 0x7fffff701100780c */ /* 0x000fe20003f86070 */
[----:B------:R-:W-:Y:S01]  /*49f0*/  VIADD R17, R30, 0xffffff8e ;  /* 0xffffff8e1e117836 */ /* 0x000fe20000000000 */
[----:B------:R1:W-:Y:S01]  /*4a00*/  LDGSTS.E [R137+0xc000], desc[UR22][R70.64], !P5 ;  /* 0x0c00000046897fae */ /* 0x0003e2000e921856 */
[----:B------:R-:W-:-:S03]  /*4a10*/  IMAD.WIDE R68, R31, 0x4, R68 ;  /* 0x000000041f447825 */ /* 0x000fc600078e0244 */
[----:B------:R-:W-:Y:S01]  /*4a20*/  ISETP.GE.U32.AND P5, PT, R17, 0x7fffff6f, PT ;  /* 0x7fffff6f1100780c */ /* 0x000fe20003fa6070 */
[----:B------:R-:W-:Y:S01]  /*4a30*/  VIADD R17, R30, 0xffffff8d ;  /* 0xffffff8d1e117836 */ /* 0x000fe20000000000 */
[----:B------:R2:W-:Y:S01]  /*4a40*/  LDGSTS.E [R137+0xc004], desc[UR22][R68.64], !P3 ;  /* 0x0c00400044897fae */ /* 0x0005e2000d921856 */
[----:B------:R-:W-:Y:S02]  /*4a50*/  IMAD.U32 R77, RZ, RZ, UR33 ;  /* 0x00000021ff4d7e24 */ /* 0x000fe4000f8e00ff */
[----:B------:R-:W-:Y:S01]  /*4a60*/  IMAD.WIDE R52, R31, 0x4, R52 ;  /* 0x000000041f347825 */ /* 0x000fe200078e0234 */
[----:B------:R-:W-:Y:S02]  /*4a70*/  ISETP.GE.U32.AND P3, PT, R17, 0x7fffff6e, PT ;  /* 0x7fffff6e1100780c */ /* 0x000fe40003f66070 */
[----:B-1----:R-:W-:Y:S01]  /*4a80*/  CS2R R70, SRZ ;  /* 0x0000000000467805 */ /* 0x002fe2000001ff00 */
[----:B------:R-:W-:Y:S01]  /*4a90*/  IMAD.WIDE R58, R77, 0x4, R58 ;  /* 0x000000044d3a7825 */ /* 0x000fe200078e023a */
[----:B------:R-:W-:-:S03]  /*4aa0*/  CS2R R76, SRZ ;  /* 0x00000000004c7805 */ /* 0x000fc6000001ff00 */
[C---:B------:R-:W-:Y:S01]  /*4ab0*/  VIADD R17, R30.reuse, 0xffffff8c ;  /* 0xffffff8c1e117836 */ /* 0x040fe20000000000 */
[----:B------:R1:W-:Y:S01]  /*4ac0*/  LDGSTS.E [R137+0xc008], desc[UR22][R58.64], !P2 ;  /* 0x0c0080003a897fae */ /* 0x0003e2000d121856 */
[----:B------:R-:W-:Y:S02]  /*4ad0*/  IMAD.U32 R73, RZ, RZ, UR33 ;  /* 0x00000021ff497e24 */ /* 0x000fe4000f8e00ff */
[----:B------:R-:W-:Y:S01]  /*4ae0*/  IMAD.WIDE R54, R31, 0x4, R54 ;  /* 0x000000041f367825 */ /* 0x000fe200078e0236 */
[----:B------:R-:W-:Y:S01]  /*4af0*/  ISETP.GE.U32.AND P2, PT, R17, 0x7fffff6d, PT ;  /* 0x7fffff6d1100780c */ /* 0x000fe20003f46070 */
[----:B------:R3:W-:Y:S02]  /*4b00*/  LDGSTS.E [R137+0xc00c], desc[UR22][R52.64], !P6 ;  /* 0x0c00c00034897fae */ /* 0x0007e4000f121856 */
[----:B------:R-:W-:Y:S02]  /*4b10*/  VIADD R17, R30, 0xffffff8b ;  /* 0xffffff8b1e117836 */ /* 0x000fe40000000000 */
[----:B------:R-:W-:Y:S01]  /*4b20*/  IMAD.WIDE R56, R73, 0x4, R56 ;  /* 0x0000000449387825 */ /* 0x000fe200078e0238 */
[----:B------:R-:W-:-:S02]  /*4b30*/  CS2R R72, SRZ ;  /* 0x0000000000487805 */ /* 0x000fc4000001ff00 */
[----:B------:R-:W-:Y:S01]  /*4b40*/  ISETP.GE.U32.AND P6, PT, R17, 0x7fffff6c, PT ;  /* 0x7fffff6c1100780c */ /* 0x000fe20003fc6070 */
[C---:B------:R-:W-:Y:S01]  /*4b50*/  VIADD R17, R30.reuse, 0xffffff8a ;  /* 0xffffff8a1e117836 */ /* 0x040fe20000000000 */
[----:B------:R4:W-:Y:S01]  /*4b60*/  LDGSTS.E [R139+0xc000], desc[UR22][R56.64], !P4 ;  /* 0x0c000000388b7fae */ /* 0x0009e2000e121856 */
[----:B--2---:R-:W-:Y:S01]  /*4b70*/  IMAD.U32 R69, RZ, RZ, UR33 ;  /* 0x00000021ff457e24 */ /* 0x004fe2000f8e00ff */
[----:B-1----:R-:W-:Y:S01]  /*4b80*/  CS2R R58, SRZ ;  /* 0x00000000003a7805 */ /* 0x002fe2000001ff00 */
        /* <DEDUP_REMOVED lines=8> */
[----:B------:R-:W-:Y:S01]  /*4c10*/  LDGSTS.E [R139+0xc008], desc[UR22][R50.64], !P3 ;  /* 0x0c008000328b7fae */ /* 0x000fe2000d921856 */
[----:B---3--:R-:W-:Y:S01]  /*4c20*/  IMAD.U32 R53, RZ, RZ, UR33 ;  /* 0x00000021ff357e24 */ /* 0x008fe2000f8e00ff */
[----:B----4-:R-:W-:Y:S01]  /*4c30*/  CS2R R56, SRZ ;  /* 0x0000000000387805 */ /* 0x010fe2000001ff00 */
[----:B------:R-:W-:Y:S01]  /*4c40*/  IMAD.WIDE R46, R31, 0x4, R46 ;  /* 0x000000041f2e7825 */ /* 0x000fe200078e022e */
[----:B------:R-:W-:Y:S01]  /*4c50*/  ISETP.GE.U32.AND P3, PT, R17, 0x7fffff69, PT ;  /* 0x7fffff691100780c */ /* 0x000fe20003f66070 */
[----:B------:R2:W-:Y:S01]  /*4c60*/  LDGSTS.E [R139+0xc00c], desc[UR22][R40.64], !P2 ;  /* 0x0c00c000288b7fae */ /* 0x0005e2000d121856 */
[----:B-1----:R-:W-:Y:S01]  /*4c70*/  CS2R R54, SRZ ;  /* 0x0000000000367805 */ /* 0x002fe2000001ff00 */
[----:B------:R-:W-:Y:S02]  /*4c80*/  VIADD R17, R30, 0xffffff87 ;  /* 0xffffff871e117836 */ /* 0x000fe40000000000 */
[----:B------:R-:W-:-:S03]  /*4c90*/  IMAD.WIDE R48, R53, 0x4, R48 ;  /* 0x0000000435307825 */ /* 0x000fc600078e0230 */
[----:B------:R-:W-:Y:S01]  /*4ca0*/  ISETP.GE.U32.AND P2, PT, R17, 0x7fffff68, PT ;  /* 0x7fffff681100780c */ /* 0x000fe20003f46070 */
[C---:B------:R-:W-:Y:S01]  /*4cb0*/  VIADD R17, R30.reuse, 0xffffff86 ;  /* 0xffffff861e117836 */ /* 0x040fe20000000000 */
[----:B------:R1:W-:Y:S01]  /*4cc0*/  LDGSTS.E [R141+0xc000], desc[UR22][R48.64], !P6 ;  /* 0x0c000000308d7fae */ /* 0x0003e2000f121856 */
[C---:B------:R-:W-:Y:S02]  /*4cd0*/  VIADD R31, R30.reuse, 0xffffff85 ;  /* 0xffffff851e1f7836 */ /* 0x040fe40000000000 */
[----:B------:R-:W-:Y:S01]  /*4ce0*/  IMAD.WIDE R42, R53, 0x4, R42 ;  /* 0x00000004352a7825 */ /* 0x000fe200078e022a */
[----:B------:R-:W-:Y:S01]  /*4cf0*/  ISETP.GE.U32.AND P6, PT, R17, 0x7fffff67, PT ;  /* 0x7fffff671100780c */ /* 0x000fe20003fc6070 */
[----:B------:R3:W-:Y:S01]  /*4d00*/  LDGSTS.E [R141+0xc004], desc[UR22][R46.64], !P4 ;  /* 0x0c0040002e8d7fae */ /* 0x0007e2000e121856 */
[----:B------:R-:W-:Y:S01]  /*4d10*/  ISETP.GE.U32.AND P4, PT, R31, 0x7fffff66, PT ;  /* 0x7fffff661f00780c */ /* 0x000fe20003f86070 */
[----:B------:R-:W-:Y:S01]  /*4d20*/  VIADD R17, R30, 0xffffff84 ;  /* 0xffffff841e117836 */ /* 0x000fe20000000000 */
[----:B------:R-:W-:Y:S01]  /*4d30*/  CS2R R52, SRZ ;  /* 0x0000000000347805 */ /* 0x000fe2000001ff00 */
[----:B------:R-:W-:Y:S01]  /*4d40*/  IMAD.U32 R31, RZ, RZ, UR33 ;  /* 0x00000021ff1f7e24 */ /* 0x000fe2000f8e00ff */
[----:B------:R4:W-:Y:S01]  /*4d50*/  LDGSTS.E [R141+0xc008], desc[UR22][R42.64], !P5 ;  /* 0x0c0080002a8d7fae */ /* 0x0009e2000e921856 */
[----:B--2---:R-:W-:Y:S01]  /*4d60*/  IMAD.U32 R41, RZ, RZ, UR33 ;  /* 0x00000021ff297e24 */ /* 0x004fe2000f8e00ff */
[----:B------:R-:W-:Y:S01]  /*4d70*/  ISETP.GE.U32.AND P5, PT, R17, 0x7fffff65, PT ;  /* 0x7fffff651100780c */ /* 0x000fe20003fa6070 */
[----:B------:R-:W-:Y:S01]  /*4d80*/  IMAD.WIDE R44, R31, 0x4, R44 ;  /* 0x000000041f2c7825 */ /* 0x000fe200078e022c */
[----:B-1----:R-:W-:-:S03]  /*4d90*/  CS2R R48, SRZ ;  /* 0x0000000000307805 */ /* 0x002fc6000001ff00 */
[----:B------:R-:W-:Y:S01]  /*4da0*/  IMAD.WIDE R36, R41, 0x4, R36 ;  /* 0x0000000429247825 */ /* 0x000fe200078e0224 */
[----:B------:R1:W-:Y:S01]  /*4db0*/  LDGSTS.E [R141+0xc00c], desc[UR22][R44.64], !P3 ;  /* 0x0c00c0002c8d7fae */ /* 0x0003e2000d921856 */
[----:B---3--:R-:W-:Y:S02]  /*4dc0*/  CS2R R46, SRZ ;  /* 0x00000000002e7805 */ /* 0x008fe4000001ff00 */
[----:B------:R-:W-:Y:S01]  /*4dd0*/  VIADD R17, R30, 0xffffff83 ;  /* 0xffffff831e117836 */ /* 0x000fe20000000000 */
[----:B------:R2:W-:Y:S01]  /*4de0*/  LDGSTS.E [R143+0xc000], desc[UR22][R36.64], !P2 ;  /* 0x0c000000248f7fae */ /* 0x0005e2000d121856 */
[----:B------:R-:W-:Y:S01]  /*4df0*/  IMAD.U32 R51, RZ, RZ, UR33 ;  /* 0x00000021ff337e24 */ /* 0x000fe2000f8e00ff */
[----:B------:R-:W-:Y:S01]  /*4e00*/  ISETP.GE.AND P2, PT, R5, R90, PT ;  /* 0x0000005a0500720c */ /* 0x000fe20003f46270 */
[----:B------:R-:W-:Y:S01]  /*4e10*/  IMAD.WIDE R38, R31, 0x4, R38 ;  /* 0x000000041f267825 */ /* 0x000fe200078e0226 */
[----:B------:R-:W-:Y:S02]  /*4e20*/  ISETP.GE.U32.AND P3, PT, R17, 0x7fffff64, PT ;  /* 0x7fffff641100780c */ /* 0x000fe40003f66070 */
[----:B----4-:R-:W-:-:S02]  /*4e30*/  CS2R R42, SRZ ;  /* 0x00000000002a7805 */ /* 0x010fc4000001ff00 */
[----:B------:R-:W-:Y:S01]  /*4e40*/  SEL R31, RZ, 0x4, P2 ;  /* 0x00000004ff1f7807 */ /* 0x000fe20001000000 */
[----:B------:R-:W-:Y:S01]  /*4e50*/  IMAD.WIDE R32, R51, 0x4, R32 ;  /* 0x0000000433207825 */ /* 0x000fe200078e0220 */
[----:B-1----:R-:W-:Y:S02]  /*4e60*/  CS2R R44, SRZ ;  /* 0x00000000002c7805 */ /* 0x002fe4000001ff00 */
[----:B------:R-:W-:Y:S01]  /*4e70*/  CS2R R50, SRZ ;  /* 0x0000000000327805 */ /* 0x000fe2000001ff00 */
[----:B------:R-:W-:Y:S01]  /*4e80*/  VIADD R17, R30, 0xffffff82 ;  /* 0xffffff821e117836 */ /* 0x000fe20000000000 */
[----:B------:R1:W-:Y:S01]  /*4e90*/  LDGSTS.E [R143+0xc004], desc[UR22][R32.64], !P6 ;  /* 0x0c004000208f7fae */ /* 0x0003e2000f121856 */
[----:B------:R-:W-:Y:S01]  /*4ea0*/  ISETP.GT.AND P6, PT, R22, 0x7f, PT ;  /* 0x0000007f1600780c */ /* 0x000fe20003fc4270 */
[----:B------:R-:W-:Y:S02]  /*4eb0*/  IMAD.WIDE R34, R41, 0x4, R34 ;  /* 0x0000000429227825 */ /* 0x000fe400078e0222 */
[----:B------:R-:W-:Y:S01]  /*4ec0*/  ISETP.GE.U32.AND P2, PT, R17, 0x7fffff63, PT ;  /* 0x7fffff631100780c */ /* 0x000fe20003f46070 */
[----:B------:R3:W-:Y:S01]  /*4ed0*/  LDGSTS.E [R143+0xc008], desc[UR22][R38.64], !P4 ;  /* 0x0c008000268f7fae */ /* 0x0007e2000e121856 */
[C---:B------:R-:W-:Y:S01]  /*4ee0*/  VIADD R17, R30.reuse, 0xffffff81 ;  /* 0xffffff811e117836 */ /* 0x040fe20000000000 */
[----:B------:R-:W-:Y:S01]  /*4ef0*/  SEL R31, R31, RZ, P6 ;  /* 0x000000ff1f1f7207 */ /* 0x000fe20003000000 */
[----:B------:R-:W-:Y:S01]  /*4f00*/  VIADD R88, R30, 0xffffff80 ;  /* 0xffffff801e587836 */ /* 0x000fe20000000000 */
[----:B------:R4:W-:Y:S01]  /*4f10*/  LDGSTS.E [R143+0xc00c], desc[UR22][R34.64], !P5 ;  /* 0x0c00c000228f7fae */ /* 0x0009e2000e921856 */
[----:B--2---:R-:W-:Y:S01]  /*4f20*/  IMAD.U32 R37, RZ, RZ, UR33 ;  /* 0x00000021ff257e24 */ /* 0x004fe2000f8e00ff */
[----:B------:R-:W-:Y:S01]  /*4f30*/  ISETP.GE.U32.AND P6, PT, R17, 0x7fffff62, PT ;  /* 0x7fffff621100780c */ /* 0x000fe20003fc6070 */
[----:B------:R-:W-:Y:S01]  /*4f40*/  IMAD.U32 R17, RZ, RZ, UR33 ;  /* 0x00000021ff117e24 */ /* 0x000fe2000f8e00ff */
[----:B------:R-:W-:Y:S01]  /*4f50*/  ISETP.GE.U32.AND P5, PT, R88, 0x7fffff61, PT ;  /* 0x7fffff615800780c */ /* 0x000fe20003fa6070 */
[----:B-1----:R-:W-:Y:S01]  /*4f60*/  IMAD.U32 R33, RZ, RZ, UR33 ;  /* 0x00000021ff217e24 */ /* 0x002fe2000f8e00ff */
[----:B------:R-:W-:Y:S01]  /*4f70*/  ISETP.NE.U32.AND P4, PT, R31, RZ, PT ;  /* 0x000000ff1f00720c */ /* 0x000fe20003f85070 */
[----:B------:R-:W-:Y:S01]  /*4f80*/  IMAD.U32 R31, RZ, RZ, UR33 ;  /* 0x00000021ff1f7e24 */ /* 0x000fe2000f8e00ff */
[----:B---3--:R-:W-:Y:S01]  /*4f90*/  CS2R R38, SRZ ;  /* 0x0000000000267805 */ /* 0x008fe2000001ff00 */
[----:B------:R-:W-:Y:S01]  /*4fa0*/  IMAD.WIDE R28, R17, 0x4, R28 ;  /* 0x00000004111c7825 */ /* 0x000fe200078e021c */
[----:B----4-:R-:W-:-:S03]  /*4fb0*/  CS2R R34, SRZ ;  /* 0x0000000000227805 */ /* 0x010fc6000001ff00 */
[----:B------:R-:W-:Y:S01]  /*4fc0*/  IMAD.WIDE R26, R31, 0x4, R26 ;  /* 0x000000041f1a7825 */ /* 0x000fe200078e021a */
[----:B------:R1:W-:Y:S01]  /*4fd0*/  LDGSTS.E [R145+0xc000], desc[UR22][R28.64], !P3 ;  /* 0x0c0000001c917fae */ /* 0x0003e2000d921856 */
[----:B------:R-:W-:Y:S02]  /*4fe0*/  CS2R R30, SRZ ;  /* 0x00000000001e7805 */ /* 0x000fe4000001ff00 */
[----:B------:R-:W-:Y:S01]  /*4ff0*/  IMAD.WIDE R24, R33, 0x4, R24 ;  /* 0x0000000421187825 */ /* 0x000fe200078e0218 */
[----:B------:R2:W-:Y:S01]  /*5000*/  LDGSTS.E [R145+0xc004], desc[UR22][R26.64], !P2 ;  /* 0x0c0040001a917fae */ /* 0x0005e2000d121856 */
[----:B------:R-:W-:Y:S02]  /*5010*/  ISETP.GE.AND P2, PT, R22, 0x20, PT ;  /* 0x000000201600780c */ /* 0x000fe40003f46270 */
[----:B------:R-:W-:Y:S01]  /*5020*/  CS2R R32, SRZ ;  /* 0x0000000000207805 */ /* 0x000fe2000001ff00 */
[----:B------:R-:W-:Y:S01]  /*5030*/  IMAD.WIDE R120, R37, 0x4, R120 ;  /* 0x0000000425787825 */ /* 0x000fe200078e0278 */
[----:B------:R3:W-:Y:S01]  /*5040*/  LDGSTS.E [R145+0xc008], desc[UR22][R24.64], !P6 ;  /* 0x0c00800018917fae */ /* 0x0007e2000f121856 */
[----:B------:R-:W-:-:S02]  /*5050*/  CS2R R36, SRZ ;  /* 0x0000000000247805 */ /* 0x000fc4000001ff00 */
[----:B------:R-:W-:Y:S01]  /*5060*/  IMAD.U32 R41, RZ, RZ, UR12 ;  /* 0x0000000cff297e24 */ /* 0x000fe2000f8e00ff */
[----:B------:R-:W-:Y:S01]  /*5070*/  LDGSTS.E [R145+0xc00c], desc[UR22][R120.64], !P5 ;  /* 0x0c00c00078917fae */ /* 0x000fe2000e921856 */
[C---:B------:R-:W-:Y:S01]  /*5080*/  IMAD.SHL.U32 R90, R16.reuse, 0x10, RZ ;  /* 0x00000010105a7824 */ /* 0x040fe200078e00ff */
[----:B-1----:R-:W-:Y:S01]  /*5090*/  CS2R R28, SRZ ;  /* 0x00000000001c7805 */ /* 0x002fe2000001ff00 */
[----:B------:R-:W-:Y:S01]  /*50a0*/  IMAD.WIDE R128, R41, 0x4, R128 ;  /* 0x0000000429807825 */ /* 0x000fe200078e0280 */
[----:B------:R-:W0:Y:S01]  /*50b0*/  LDGDEPBAR ;  /* 0x00000000000079af */ /* 0x000e220000000000 */
[----:B--2---:R-:W-:Y:S02]  /*50c0*/  CS2R R26, SRZ ;  /* 0x00000000001a7805 */ /* 0x004fe4000001ff00 */
[----:B------:R-:W-:Y:S01]  /*50d0*/  CS2R R40, SRZ ;  /* 0x0000000000287805 */ /* 0x000fe2000001ff00 */
[----:B------:R-:W-:Y:S01]  /*50e0*/  IMAD.SHL.U32 R17, R16, 0x40, RZ ;  /* 0x0000004010117824 */ /* 0x000fe200078e00ff */
[----:B------:R1:W-:Y:S01]  /*50f0*/  LDGSTS.E [R147+0x1a000], desc[UR22][R60.64], P4 ;  /* 0x1a0000003c937fae */ /* 0x0003e2000a121856 */
[----:B---3--:R-:W-:-:S02]  /*5100*/  CS2R R24, SRZ ;  /* 0x0000000000187805 */ /* 0x008fc4000001ff00 */
[----:B------:R-:W-:Y:S01]  /*5110*/  LOP3.LUT R16, R90, 0xf0, RZ, 0xc0, !PT ;  /* 0x000000f05a107812 */ /* 0x000fe200078ec0ff */
[----:B------:R-:W-:Y:S01]  /*5120*/  LDGSTS.E [R147+0x1a400], desc[UR22][R122.64], P4 ;  /* 0x1a4000007a937fae */ /* 0x000fe2000a121856 */
[----:B------:R-:W-:-:S03]  /*5130*/  LOP3.LUT R17, R17, 0x400, RZ, 0xc0, !PT ;  /* 0x0000040011117812 */ /* 0x000fc600078ec0ff */
[----:B------:R-:W-:Y:S04]  /*5140*/  LDGSTS.E [R147+0x1a800], desc[UR22][R124.64], P4 ;  /* 0x1a8000007c937fae */ /* 0x000fe8000a121856 */
[----:B------:R-:W-:Y:S01]  /*5150*/  LDGSTS.E [R147+0x1ac00], desc[UR22][R172.64], P4 ;  /* 0x1ac00000ac937fae */ /* 0x000fe2000a121856 */
[----:B-1----:R-:W-:-:S03]  /*5160*/  CS2R R60, SRZ ;  /* 0x00000000003c7805 */ /* 0x002fc6000001ff00 */
[----:B------:R1:W-:Y:S04]  /*5170*/  LDGSTS.E [R147+0x1b000], desc[UR22][R62.64], P4 ;  /* 0x1b0000003e937fae */ /* 0x0003e8000a121856 */
[----:B------:R2:W-:Y:S04]  /*5180*/  LDGSTS.E [R147+0x1b400], desc[UR22][R64.64], P4 ;  /* 0x1b40000040937fae */ /* 0x0005e8000a121856 */
[----:B------:R3:W-:Y:S04]  /*5190*/  LDGSTS.E [R147+0x1b800], desc[UR22][R66.64], P4 ;  /* 0x1b80000042937fae */ /* 0x0007e8000a121856 */
[----:B------:R4:W-:Y:S01]  /*51a0*/  LDGSTS.E [R147+0x1bc00], desc[UR22][R170.64], P4 ;  /* 0x1bc00000aa937fae */ /* 0x0009e2000a121856 */
[----:B-1----:R-:W-:-:S03]  /*51b0*/  CS2R R62, SRZ ;  /* 0x00000000003e7805 */ /* 0x002fc6000001ff00 */
[----:B------:R4:W-:Y:S01]  /*51c0*/  LDGSTS.E [R149+0x1a200], desc[UR22][R168.64], P4 ;  /* 0x1a200000a8957fae */ /* 0x0009e2000a121856 */
[----:B--2---:R-:W-:-:S03]  /*51d0*/  CS2R R64, SRZ ;  /* 0x0000000000407805 */ /* 0x004fc6000001ff00 */
[----:B------:R4:W-:Y:S01]  /*51e0*/  LDGSTS.E [R149+0x1a600], desc[UR22][R166.64], P4 ;  /* 0x1a600000a6957fae */ /* 0x0009e2000a121856 */
[----:B---3--:R-:W-:-:S03]  /*51f0*/  CS2R R66, SRZ ;  /* 0x0000000000427805 */ /* 0x008fc6000001ff00 */
[----:B------:R4:W-:Y:S04]  /*5200*/  LDGSTS.E [R149+0x1aa00], desc[UR22][R164.64], P4 ;  /* 0x1aa00000a4957fae */ /* 0x0009e8000a121856 */
[----:B------:R4:W-:Y:S04]  /*5210*/  LDGSTS.E [R149+0x1ae00], desc[UR22][R162.64], P4 ;  /* 0x1ae00000a2957fae */ /* 0x0009e8000a121856 */
[----:B------:R4:W-:Y:S04]  /*5220*/  LDGSTS.E [R149+0x1b200], desc[UR22][R160.64], P4 ;  /* 0x1b200000a0957fae */ /* 0x0009e8000a121856 */
[----:B------:R4:W-:Y:S04]  /*5230*/  LDGSTS.E [R149+0x1b600], desc[UR22][R158.64], P4 ;  /* 0x1b6000009e957fae */ /* 0x0009e8000a121856 */
[----:B------:R4:W-:Y:S04]  /*5240*/  LDGSTS.E [R149+0x1ba00], desc[UR22][R156.64], P4 ;  /* 0x1ba000009c957fae */ /* 0x0009e8000a121856 */
[----:B------:R4:W-:Y:S04]  /*5250*/  LDGSTS.E [R149+0x1be00], desc[UR22][R128.64], P4 ;  /* 0x1be0000080957fae */ /* 0x0009e8000a121856 */
[----:B------:R-:W0:Y:S01]  /*5260*/  LDGDEPBAR ;  /* 0x00000000000079af */ /* 0x000e220000000000 */
[----:B------:R-:W-:Y:S05]  /*5270*/  @!P2 BRA `(.L_x_0) ;  /* 0x0000002400aca947 */ /* 0x000fea0003800000 */
[----:B------:R-:W-:Y:S01]  /*5280*/  SHF.R.S32.HI R24, RZ, 0x1f, R18 ;  /* 0x0000001fff187819 */ /* 0x000fe20000011412 */
[----:B------:R-:W-:Y:S01]  /*5290*/  IMAD.U32 R26, RZ, RZ, UR44 ;  /* 0x0000002cff1a7e24 */ /* 0x000fe2000f8e00ff */
[C---:B----4-:R-:W-:Y:S01]  /*52a0*/  IADD3 R156, P6, R18.reuse, R113, RZ ;  /* 0x00000071129c7210 */ /* 0x050fe20007fde0ff */
[----:B------:R-:W-:Y:S01]  /*52b0*/  IMAD.U32 R164, RZ, RZ, UR28 ;  /* 0x0000001cffa47e24 */ /* 0x000fe2000f8e00ff */
[C---:B------:R-:W-:Y:S01]  /*52c0*/  IADD3 R92, P4, R18.reuse, R101, RZ ;  /* 0x00000065125c7210 */ /* 0x040fe20007f9e0ff */
[----:B------:R-:W-:Y:S01]  /*52d0*/  IMAD.U32 R172, RZ, RZ, UR27 ;  /* 0x0000001bffac7e24 */ /* 0x000fe2000f8e00ff */
[-C--:B------:R-:W-:Y:S01]  /*52e0*/  LEA.HI.X.SX32 R169, R113, R24.reuse, 0x1, P6 ;  /* 0x0000001871a97211 */ /* 0x080fe200030f0eff */
[----:B------:R-:W-:Y:S01]  /*52f0*/  IMAD.U32 R174, RZ, RZ, UR26 ;  /* 0x0000001affae7e24 */ /* 0x000fe2000f8e00ff */
[C---:B------:R-:W-:Y:S01]  /*5300*/  IADD3 R96, P6, R18.reuse, R99, RZ ;  /* 0x0000006312607210 */ /* 0x040fe20007fde0ff */
[----:B------:R-:W-:Y:S01]  /*5310*/  IMAD.U32 R176, RZ, RZ, UR25 ;  /* 0x00000019ffb07e24 */ /* 0x000fe2000f8e00ff */
[C---:B------:R-:W-:Y:S01]  /*5320*/  IADD3 R94, P3, R18.reuse, R109, RZ ;  /* 0x0000006d125e7210 */ /* 0x040fe20007f7e0ff */
[----:B------:R-:W-:Y:S01]  /*5330*/  USHF.L.U32 UR4, UR6, 0x1, URZ ;  /* 0x0000000106047899 */ /* 0x000fe2000800063f */
[C---:B------:R-:W-:Y:S01]  /*5340*/  IADD3 R154, P5, R18.reuse, R103, RZ ;  /* 0x00000067129a7210 */ /* 0x040fe20007fbe0ff */
[----:B------:R-:W-:Y:S01]  /*5350*/  IMAD.U32 R178, RZ, RZ, UR24 ;  /* 0x00000018ffb27e24 */ /* 0x000fe2000f8e00ff */
[C---:B------:R-:W-:Y:S01]  /*5360*/  IADD3 R90, P2, R18.reuse, R111, RZ ;  /* 0x0000006f125a7210 */ /* 0x040fe20007f5e0ff */
[----:B------:R-:W-:Y:S01]  /*5370*/  IMAD.U32 R180, RZ, RZ, UR21 ;  /* 0x00000015ffb47e24 */ /* 0x000fe2000f8e00ff */
[-C--:B------:R-:W-:Y:S01]  /*5380*/  LEA.HI.X.SX32 R161, R101, R24.reuse, 0x1, P4 ;  /* 0x0000001865a17211 */ /* 0x080fe200020f0eff */
[----:B------:R-:W-:Y:S01]  /*5390*/  IMAD.U32 R182, RZ, RZ, UR20 ;  /* 0x00000014ffb67e24 */ /* 0x000fe2000f8e00ff */
[C---:B------:R-:W-:Y:S01]  /*53a0*/  IADD3 R102, P4, R18.reuse, R105, RZ ;  /* 0x0000006912667210 */ /* 0x040fe20007f9e0ff */
[----:B------:R-:W-:Y:S01]  /*53b0*/  IMAD.U32 R184, RZ, RZ, UR11 ;  /* 0x0000000bffb87e24 */ /* 0x000fe2000f8e00ff */
[-C--:B------:R-:W-:Y:S01]  /*53c0*/  LEA.HI.X.SX32 R157, R99, R24.reuse, 0x1, P6 ;  /* 0x00000018639d7211 */ /* 0x080fe200030f0eff */
[----:B------:R-:W-:Y:S01]  /*53d0*/  IMAD.U32 R28, RZ, RZ, UR6 ;  /* 0x00000006ff1c7e24 */ /* 0x000fe2000f8e00ff */
[-C--:B------:R-:W-:Y:S01]  /*53e0*/  LEA.HI.X.SX32 R159, R109, R24.reuse, 0x1, P3 ;  /* 0x000000186d9f7211 */ /* 0x080fe200018f0eff */
[----:B------:R-:W-:Y:S01]  /*53f0*/  IMAD.U32 R186, RZ, RZ, UR10 ;  /* 0x0000000affba7e24 */ /* 0x000fe2000f8e00ff */
[C---:B------:R-:W-:Y:S01]  /*5400*/  IADD3 R106, P6, R18.reuse, R23, RZ ;  /* 0x00000017126a7210 */ /* 0x040fe20007fde0ff */
[----:B------:R-:W-:Y:S01]  /*5410*/  IMAD.U32 R188, RZ, RZ, UR9 ;  /* 0x00000009ffbc7e24 */ /* 0x000fe2000f8e00ff */
[C---:B------:R-:W-:Y:S01]  /*5420*/  IADD3 R104, P3, R18.reuse, R95, RZ ;  /* 0x0000005f12687210 */ /* 0x040fe20007f7e0ff */
[----:B------:R-:W-:Y:S01]  /*5430*/  IMAD.U32 R190, RZ, RZ, UR8 ;  /* 0x00000008ffbe7e24 */ /* 0x000fe2000f8e00ff */
[-C--:B------:R-:W-:Y:S01]  /*5440*/  LEA.HI.X.SX32 R167, R103, R24.reuse, 0x1, P5 ;  /* 0x0000001867a77211 */ /* 0x080fe200028f0eff */
[----:B------:R-:W-:Y:S01]  /*5450*/  USHF.R.S32.HI UR18, URZ, 0x1f, UR12 ;  /* 0x0000001f3f127899 */ /* 0x000fe2000801140c */
[-C--:B------:R-:W-:Y:S01]  /*5460*/  LEA.HI.X.SX32 R163, R111, R24.reuse, 0x1, P2 ;  /* 0x000000186fa37211 */ /* 0x080fe200010f0eff */
[----:B------:R-:W-:Y:S01]  /*5470*/  ULEA UR14, UP0, UR12, UR14, 0x4 ;  /* 0x0000000e0c0e7291 */ /* 0x000fe2000f80203f */
[C---:B------:R-:W-:Y:S01]  /*5480*/  IADD3 R98, P5, R18.reuse, R107, RZ ;  /* 0x0000006b12627210 */ /* 0x040fe20007fbe0ff */
[----:B------:R-:W-:Y:S01]  /*5490*/  USHF.R.S32.HI UR19, URZ, 0x1f, UR33 ;  /* 0x0000001f3f137899 */ /* 0x000fe20008011421 */
[----:B------:R-:W-:Y:S01]  /*54a0*/  IADD3 R100, P2, R18, R97, RZ ;  /* 0x0000006112647210 */ /* 0x000fe20007f5e0ff */
[----:B------:R-:W-:Y:S01]  /*54b0*/  ULEA.HI.X UR15, UR12, UR15, UR18, 0x4, UP0 ;  /* 0x0000000f0c0f7291 */ /* 0x000fe200080f2412 */
[-C--:B------:R-:W-:Y:S01]  /*54c0*/  LEA.HI.X.SX32 R101, R105, R24.reuse, 0x1, P4 ;  /* 0x0000001869657211 */ /* 0x080fe200020f0eff */
[----:B------:R-:W-:Y:S01]  /*54d0*/  ULEA UR16, UP0, UR33, UR16, 0x4 ;  /* 0x0000001021107291 */ /* 0x000fe2000f80203f */
[-C--:B------:R-:W-:Y:S01]  /*54e0*/  LEA.HI.X.SX32 R105, R23, R24.reuse, 0x1, P6 ;  /* 0x0000001817697211 */ /* 0x080fe200030f0eff */
[----:B------:R-:W-:Y:S01]  /*54f0*/  IMAD.MOV.U32 R198, RZ, RZ, RZ ;  /* 0x000000ffffc67224 */ /* 0x000fe200078e00ff */
[----:B------:R-:W-:-:S02]  /*5500*/  LEA.HI.X.SX32 R103, R95, R24, 0x1, P3 ;  /* 0x000000185f677211 */ /* 0x000fc400018f0eff */
[----:B------:R-:W-:Y:S02]  /*5510*/  CS2R R56, SRZ ;  /* 0x0000000000387805 */ /* 0x000fe4000001ff00 */
[C---:B------:R-:W-:Y:S02]  /*5520*/  IADD3 R116, P6, R18.reuse, R89, RZ ;  /* 0x0000005912747210 */ /* 0x040fe40007fde0ff */
[----:B------:R-:W-:Y:S02]  /*5530*/  CS2R R58, SRZ ;  /* 0x00000000003a7805 */ /* 0x000fe4000001ff00 */
[----:B------:R-:W-:Y:S02]  /*5540*/  SHF.R.S32.HI R193, RZ, 0x1f, R22 ;  /* 0x0000001fffc17819 */ /* 0x000fe40000011416 */
[----:B------:R-:W-:Y:S02]  /*5550*/  CS2R R60, SRZ ;  /* 0x00000000003c7805 */ /* 0x000fe4000001ff00 */
[----:B------:R-:W-:-:S02]  /*5560*/  IADD3 R114, P3, R18, R19, RZ ;  /* 0x0000001312727210 */ /* 0x000fc40007f7e0ff */
[----:B------:R-:W-:Y:S02]  /*5570*/  CS2R R62, SRZ ;  /* 0x00000000003e7805 */ /* 0x000fe4000001ff00 */
[-C--:B------:R-:W-:Y:S02]  /*5580*/  LEA.HI.X.SX32 R155, R107, R24.reuse, 0x1, P5 ;  /* 0x000000186b9b7211 */ /* 0x080fe400028f0eff */
[----:B------:R-:W-:Y:S02]  /*5590*/  CS2R R64, SRZ ;  /* 0x0000000000407805 */ /* 0x000fe4000001ff00 */
[----:B------:R-:W-:Y:S02]  /*55a0*/  LEA.HI.X.SX32 R99, R97, R24, 0x1, P2 ;  /* 0x0000001861637211 */ /* 0x000fe400010f0eff */
[----:B------:R-:W-:Y:S02]  /*55b0*/  CS2R R66, SRZ ;  /* 0x0000000000427805 */ /* 0x000fe4000001ff00 */
[----:B------:R-:W-:-:S02]  /*55c0*/  IADD3 R108, P5, R18, R93, RZ ;  /* 0x0000005d126c7210 */ /* 0x000fc40007fbe0ff */
[----:B------:R-:W-:Y:S02]  /*55d0*/  CS2R R68, SRZ ;  /* 0x0000000000447805 */ /* 0x000fe4000001ff00 */
[C---:B------:R-:W-:Y:S02]  /*55e0*/  IADD3 R110, P2, R18.reuse, R21, RZ ;  /* 0x00000015126e7210 */ /* 0x040fe40007f5e0ff */
[----:B------:R-:W-:Y:S02]  /*55f0*/  CS2R R70, SRZ ;  /* 0x0000000000467805 */ /* 0x000fe4000001ff00 */
[----:B------:R-:W-:Y:S01]  /*5600*/  IADD3 R112, P4, R18, R91, RZ ;  /* 0x0000005b12707210 */ /* 0x000fe20007f9e0ff */
[----:B------:R-:W-:Y:S01]  /*5610*/  IMAD.U32 R18, RZ, RZ, UR47 ;  /* 0x0000002fff127e24 */ /* 0x000fe2000f8e00ff */
[----:B------:R-:W-:Y:S02]  /*5620*/  LEA.HI.X.SX32 R115, R89, R24, 0x1, P6 ;  /* 0x0000001859737211 */ /* 0x000fe400030f0eff */
[----:B------:R-:W-:-:S02]  /*5630*/  CS2R R72, SRZ ;  /* 0x0000000000487805 */ /* 0x000fc4000001ff00 */
[----:B------:R-:W-:Y:S01]  /*5640*/  LEA.HI R193, R193, R22, RZ, 0x5 ;  /* 0x00000016c1c17211 */ /* 0x000fe200078f28ff */
[----:B------:R-:W-:Y:S01]  /*5650*/  IMAD.U32 R22, RZ, RZ, UR46 ;  /* 0x0000002eff167e24 */ /* 0x000fe2000f8e00ff */
[----:B------:R-:W-:Y:S02]  /*5660*/  LEA.HI.X.SX32 R113, R19, R24, 0x1, P3 ;  /* 0x0000001813717211 */ /* 0x000fe400018f0eff */
[----:B------:R-:W-:Y:S02]  /*5670*/  CS2R R74, SRZ ;  /* 0x00000000004a7805 */ /* 0x000fe4000001ff00 */
[----:B------:R-:W-:Y:S02]  /*5680*/  SHF.R.S32.HI R195, RZ, 0x1f, R20 ;  /* 0x0000001fffc37819 */ /* 0x000fe40000011414 */
[----:B------:R-:W-:Y:S02]  /*5690*/  CS2R R76, SRZ ;  /* 0x00000000004c7805 */ /* 0x000fe4000001ff00 */
[----:B------:R-:W-:-:S02]  /*56a0*/  IADD3 R118, P6, R20, UR47, RZ ;  /* 0x0000002f14767c10 */ /* 0x000fc4000ffde0ff */
[----:B------:R-:W-:Y:S02]  /*56b0*/  CS2R R78, SRZ ;  /* 0x00000000004e7805 */ /* 0x000fe4000001ff00 */
[----:B------:R-:W-:Y:S02]  /*56c0*/  IADD3 R120, P3, R20, UR46, RZ ;  /* 0x0000002e14787c10 */ /* 0x000fe4000ff7e0ff */
[----:B------:R-:W-:Y:S02]  /*56d0*/  CS2R R80, SRZ ;  /* 0x0000000000507805 */ /* 0x000fe4000001ff00 */
[-C--:B------:R-:W-:Y:S02]  /*56e0*/  LEA.HI.X.SX32 R107, R93, R24.reuse, 0x1, P5 ;  /* 0x000000185d6b7211 */ /* 0x080fe400028f0eff */
[----:B------:R-:W-:Y:S02]  /*56f0*/  CS2R R82, SRZ ;  /* 0x0000000000527805 */ /* 0x000fe4000001ff00 */
[----:B------:R-:W-:-:S02]  /*5700*/  LEA.HI.X.SX32 R109, R21, R24, 0x1, P2 ;  /* 0x00000018156d7211 */ /* 0x000fc400010f0eff */
[----:B------:R-:W-:Y:S02]  /*5710*/  CS2R R84, SRZ ;  /* 0x0000000000547805 */ /* 0x000fe4000001ff00 */
[----:B------:R-:W-:Y:S01]  /*5720*/  LEA.HI.X.SX32 R111, R91, R24, 0x1, P4 ;  /* 0x000000185b6f7211 */ /* 0x000fe200020f0eff */
[----:B------:R-:W-:Y:S01]  /*5730*/  IMAD.U32 R24, RZ, RZ, UR45 ;  /* 0x0000002dff187e24 */ /* 0x000fe2000f8e00ff */
[-C--:B------:R-:W-:Y:S01]  /*5740*/  LEA.HI.X.SX32 R117, R18, R195.reuse, 0x1, P6 ;  /* 0x000000c312757211 */ /* 0x080fe200030f0eff */
[----:B------:R-:W-:Y:S01]  /*5750*/  IMAD.U32 R18, RZ, RZ, UR43 ;  /* 0x0000002bff127e24 */ /* 0x000fe2000f8e00ff */
[----:B------:R-:W-:Y:S01]  /*5760*/  LEA.HI.X.SX32 R119, R22, R195, 0x1, P3 ;  /* 0x000000c316777211 */ /* 0x000fe200018f0eff */
[----:B------:R-:W-:Y:S01]  /*5770*/  IMAD.U32 R22, RZ, RZ, UR42 ;  /* 0x0000002aff167e24 */ /* 0x000fe2000f8e00ff */
[----:B------:R-:W-:Y:S02]  /*5780*/  IADD3 R122, P4, R20, UR45, RZ ;  /* 0x0000002d147a7c10 */ /* 0x000fe4000ff9e0ff */
[----:B------:R-:W-:-:S02]  /*5790*/  CS2R R86, SRZ ;  /* 0x0000000000567805 */ /* 0x000fc4000001ff00 */
[C---:B------:R-:W-:Y:S02]  /*57a0*/  IADD3 R124, P5, R20.reuse, UR44, RZ ;  /* 0x0000002c147c7c10 */ /* 0x040fe4000ffbe0ff */
[----:B------:R-:W-:Y:S02]  /*57b0*/  CS2R R30, SRZ ;  /* 0x00000000001e7805 */ /* 0x000fe4000001ff00 */
[C---:B------:R-:W-:Y:S02]  /*57c0*/  IADD3 R126, P6, R20.reuse, UR43, RZ ;  /* 0x0000002b147e7c10 */ /* 0x040fe4000ffde0ff */
[----:B------:R-:W-:Y:S02]  /*57d0*/  CS2R R32, SRZ ;  /* 0x0000000000207805 */ /* 0x000fe4000001ff00 */
[----:B------:R-:W-:Y:S02]  /*57e0*/  IADD3 R128, P3, R20, UR42, RZ ;  /* 0x0000002a14807c10 */ /* 0x000fe4000ff7e0ff */
[----:B------:R-:W-:-:S02]  /*57f0*/  CS2R R34, SRZ ;  /* 0x0000000000227805 */ /* 0x000fc4000001ff00 */
[-C--:B------:R-:W-:Y:S01]  /*5800*/  LEA.HI.X.SX32 R121, R24, R195.reuse, 0x1, P4 ;  /* 0x000000c318797211 */ /* 0x080fe200020f0eff */
[----:B------:R-:W-:Y:S01]  /*5810*/  IMAD.U32 R24, RZ, RZ, UR41 ;  /* 0x00000029ff187e24 */ /* 0x000fe2000f8e00ff */
[-C--:B------:R-:W-:Y:S01]  /*5820*/  LEA.HI.X.SX32 R123, R26, R195.reuse, 0x1, P5 ;  /* 0x000000c31a7b7211 */ /* 0x080fe200028f0eff */
        /* <DEDUP_REMOVED lines=41> */
[C---:B------:R-:W-:Y:S01]  /*5ac0*/  IADD3 R150, P6, R20.reuse, UR30, RZ ;  /* 0x0000001e14967c10 */ /* 0x040fe2000ffde0ff */
[----:B------:R-:W-:Y:S01]  /*5ad0*/  ULEA.HI.X UR17, UR33, UR17, UR19, 0x4, UP0 ;  /* 0x0000001121117291 */ /* 0x000fe200080f2413 */
[----:B------:R-:W-:Y:S01]  /*5ae0*/  IADD3 R152, P3, R20, UR29, RZ ;  /* 0x0000001d14987c10 */ /* 0x000fe2000ff7e0ff */
[----:B------:R-:W-:Y:S01]  /*5af0*/  USHF.L.U64.HI UR18, UR12, 0x2, UR18 ;  /* 0x000000020c127899 */ /* 0x000fe20008010212 */
[----:B------:R-:W-:Y:S02]  /*5b00*/  LEA.HI.X.SX32 R145, R24, R195, 0x1, P4 ;  /* 0x000000c318917211 */ /* 0x000fe400020f0eff */
[----:B------:R-:W-:-:S02]  /*5b10*/  CS2R R24, SRZ ;  /* 0x0000000000187805 */ /* 0x000fc4000001ff00 */
[-C--:B------:R-:W-:Y:S02]  /*5b20*/  LEA.HI.X.SX32 R147, R26, R195.reuse, 0x1, P5 ;  /* 0x000000c31a937211 */ /* 0x080fe400028f0eff */
[----:B------:R-:W-:Y:S02]  /*5b30*/  CS2R R26, SRZ ;  /* 0x00000000001a7805 */ /* 0x000fe4000001ff00 */
[----:B------:R-:W-:Y:S01]  /*5b40*/  LEA.HI.X.SX32 R149, R18, R195, 0x1, P6 ;  /* 0x000000c312957211 */ /* 0x000fe200030f0eff */
[----:B------:R-:W-:Y:S01]  /*5b50*/  USHF.L.U64.HI UR19, UR33, 0x2, UR19 ;  /* 0x0000000221137899 */ /* 0x000fe20008010213 */
[C---:B------:R-:W-:Y:S02]  /*5b60*/  IADD3 R165, P4, R20.reuse, UR28, RZ ;  /* 0x0000001c14a57c10 */ /* 0x040fe4000ff9e0ff */
[C---:B------:R-:W-:Y:S02]  /*5b70*/  IADD3 R173, P5, R20.reuse, UR27, RZ ;  /* 0x0000001b14ad7c10 */ /* 0x040fe4000ffbe0ff */
[----:B------:R-:W-:-:S02]  /*5b80*/  IADD3 R175, P6, R20, UR26, RZ ;  /* 0x0000001a14af7c10 */ /* 0x000fc4000ffde0ff */
[-C--:B------:R-:W-:Y:S01]  /*5b90*/  LEA.HI.X.SX32 R151, R22, R195.reuse, 0x1, P3 ;  /* 0x000000c316977211 */ /* 0x080fe200018f0eff */
[----:B------:R-:W-:Y:S01]  /*5ba0*/  IMAD.U32 R22, RZ, RZ, UR4 ;  /* 0x00000004ff167e24 */ /* 0x000fe2000f8e00ff */
[----:B------:R-:W-:Y:S02]  /*5bb0*/  IADD3 R177, P3, R20, UR25, RZ ;  /* 0x0000001914b17c10 */ /* 0x000fe4000ff7e0ff */
[-C--:B------:R-:W-:Y:S02]  /*5bc0*/  LEA.HI.X.SX32 R164, R164, R195.reuse, 0x1, P4 ;  /* 0x000000c3a4a47211 */ /* 0x080fe400020f0eff */
[-C--:B------:R-:W-:Y:S02]  /*5bd0*/  LEA.HI.X.SX32 R172, R172, R195.reuse, 0x1, P5 ;  /* 0x000000c3acac7211 */ /* 0x080fe400028f0eff */
[----:B------:R-:W-:Y:S02]  /*5be0*/  LEA.HI.X.SX32 R174, R174, R195, 0x1, P6 ;  /* 0x000000c3aeae7211 */ /* 0x000fe400030f0eff */
[----:B------:R-:W-:-:S02]  /*5bf0*/  IADD3 R179, P4, R20, UR24, RZ ;  /* 0x0000001814b37c10 */ /* 0x000fc4000ff9e0ff */
[C---:B------:R-:W-:Y:S01]  /*5c00*/  IADD3 R181, P5, R20.reuse, UR21, RZ ;  /* 0x0000001514b57c10 */ /* 0x040fe2000ffbe0ff */
[----:B------:R-:W-:Y:S01]  /*5c10*/  UMOV UR21, 0x3 ;  /* 0x0000000300157882 */ /* 0x000fe20000000000 */
[----:B------:R-:W-:Y:S01]  /*5c20*/  IADD3 R183, P6, R20, UR20, RZ ;  /* 0x0000001414b77c10 */ /* 0x000fe2000ffde0ff */
[----:B------:R-:W-:Y:S01]  /*5c30*/  UMOV UR20, 0xffffffff ;  /* 0xffffffff00147882 */ /* 0x000fe20000000000 */
[-C--:B------:R-:W-:Y:S02]  /*5c40*/  LEA.HI.X.SX32 R176, R176, R195.reuse, 0x1, P3 ;  /* 0x000000c3b0b07211 */ /* 0x080fe400018f0eff */
[----:B------:R-:W-:Y:S02]  /*5c50*/  IADD3 R185, P3, R20, UR11, RZ ;  /* 0x0000000b14b97c10 */ /* 0x000fe4000ff7e0ff */
[-C--:B------:R-:W-:Y:S02]  /*5c60*/  LEA.HI.X.SX32 R178, R178, R195.reuse, 0x1, P4 ;  /* 0x000000c3b2b27211 */ /* 0x080fe400020f0eff */
[----:B------:R-:W-:-:S02]  /*5c70*/  LEA.HI.X.SX32 R180, R180, R195, 0x1, P5 ;  /* 0x000000c3b4b47211 */ /* 0x000fc400028f0eff */
[-C--:B------:R-:W-:Y:S02]  /*5c80*/  LEA.HI.X.SX32 R182, R182, R195.reuse, 0x1, P6 ;  /* 0x000000c3b6b67211 */ /* 0x080fe400030f0eff */
[C---:B------:R-:W-:Y:S02]  /*5c90*/  IADD3 R194, P2, R20.reuse, UR6, RZ ;  /* 0x0000000614c27c10 */ /* 0x040fe4000ff5e0ff */
[C---:B------:R-:W-:Y:S02]  /*5ca0*/  IADD3 R187, P4, R20.reuse, UR10, RZ ;  /* 0x0000000a14bb7c10 */ /* 0x040fe4000ff9e0ff */
[C---:B------:R-:W-:Y:S02]  /*5cb0*/  IADD3 R189, P5, R20.reuse, UR9, RZ ;  /* 0x0000000914bd7c10 */ /* 0x040fe4000ffbe0ff */
[----:B------:R-:W-:Y:S02]  /*5cc0*/  IADD3 R191, P6, R20, UR8, RZ ;  /* 0x0000000814bf7c10 */ /* 0x000fe4000ffde0ff */
[----:B------:R-:W-:-:S02]  /*5cd0*/  LEA.HI.X.SX32 R184, R184, R195, 0x1, P3 ;  /* 0x000000c3b8b87211 */ /* 0x000fc400018f0eff */
[----:B------:R-:W-:Y:S02]  /*5ce0*/  IADD3 R196, P3, R20, UR4, RZ ;  /* 0x0000000414c47c10 */ /* 0x000fe4000ff7e0ff */
[-C--:B------:R-:W-:Y:S02]  /*5cf0*/  LEA.HI.X.SX32 R186, R186, R195.reuse, 0x1, P4 ;  /* 0x000000c3baba7211 */ /* 0x080fe400020f0eff */
[-C--:B------:R-:W-:Y:S02]  /*5d00*/  LEA.HI.X.SX32 R188, R188, R195.reuse, 0x1, P5 ;  /* 0x000000c3bcbc7211 */ /* 0x080fe400028f0eff */
[-C--:B------:R-:W-:Y:S02]  /*5d10*/  LEA.HI.X.SX32 R190, R190, R195.reuse, 0x1, P6 ;  /* 0x000000c3bebe7211 */ /* 0x080fe400030f0eff */
[----:B------:R-:W-:Y:S02]  /*5d20*/  LEA.HI.X.SX32 R19, R28, R195, 0x1, P2 ;  /* 0x000000c31c137211 */ /* 0x000fe400010f0eff */
[----:B------:R-:W-:-:S02]  /*5d30*/  CS2R R28, SRZ ;  /* 0x00000000001c7805 */ /* 0x000fc4000001ff00 */
[----:B------:R-:W-:Y:S01]  /*5d40*/  SHF.L.U64.HI R18, R20, 0x2, R195 ;  /* 0x0000000214127819 */ /* 0x000fe200000102c3 */
[----:B------:R-:W-:Y:S01]  /*5d50*/  IMAD.MOV.U32 R20, RZ, RZ, R88 ;  /* 0x000000ffff147224 */ /* 0x000fe200078e0058 */
[----:B------:R-:W-:Y:S01]  /*5d60*/  LEA.HI.X.SX32 R195, R22, R195, 0x1, P3 ;  /* 0x000000c316c37211 */ /* 0x000fe200018f0eff */
[----:B------:R-:W-:Y:S01]  /*5d70*/  IMAD.SHL.U32 R22, R156, 0x4, RZ ;  /* 0x000000049c167824 */ /* 0x000fe200078e00ff */
[----:B------:R-:W-:Y:S01]  /*5d80*/  SHF.R.S32.HI R193, RZ, 0x5, R193 ;  /* 0x00000005ffc17819 */ /* 0x000fe200000114c1 */
[----:B------:R-:W-:Y:S01]  /*5d90*/  IMAD.SHL.U32 R88, R154, 0x4, RZ ;  /* 0x000000049a587824 */ /* 0x000fe200078e00ff */
[C---:B------:R-:W-:Y:S01]  /*5da0*/  SHF.L.U64.HI R89, R90.reuse, 0x2, R163 ;  /* 0x000000025a597819 */ /* 0x040fe200000102a3 */
        /* <DEDUP_REMOVED lines=89> */
[----:B------:R-:W-:Y:S01]  /*6340*/  SHF.L.U64.HI R21, R156, 0x2, R169 ;  /* 0x000000029c157819 */ /* 0x000fe200000102a9 */
[----:B------:R-:W-:Y:S01]  /*6350*/  VIADD R19, R193, 0xfffffffc ;  /* 0xfffffffcc1137836 */ /* 0x000fe20000000000 */
[----:B------:R-:W-:-:S07]  /*6360*/  SHF.L.U64.HI R23, R154, 0x2, R167 ;  /* 0x000000029a177819 */ /* 0x000fce00000102a7 */
.L_x_1:
[----:B------:R-:W-:Y:S01]  /*6370*/  UIADD3 UR20, UR20, 0x1, URZ ;  /* 0x0000000114147890 */ /* 0x000fe2000fffe03f */
[----:B------:R-:W-:-:S04]  /*6380*/  DEPBAR.LE SB0, 0x6 ;  /* 0x000081800000791a */ /* 0x000fc80000000000 */
[----:B------:R-:W-:Y:S01]  /*6390*/  BAR.SYNC.DEFER_BLOCKING 0x0 ;  /* 0x0000000000007b1d */ /* 0x000fe20000010000 */
[----:B------:R-:W-:Y:S01]  /*63a0*/  UISETP.GT.AND UP0, UPT, UR20, 0x4, UPT ;  /* 0x000000041400788c */ /* 0x000fe2000bf04270 */
[----:B------:R-:W-:Y:S01]  /*63b0*/  ISETP.GT.AND P3, PT, R20, RZ, PT ;  /* 0x000000ff1400720c */ /* 0x000fe20003f64270 */
[----:B------:R-:W-:Y:S01]  /*63c0*/  UIADD3 UR21, UR21, 0x1, URZ ;  /* 0x0000000115157890 */ /* 0x000fe2000fffe03f */
[----:B------:R-:W-:Y:S01]  /*63d0*/  ISETP.GE.AND P2, PT, R198, R19, PT ;  /* 0x00000013c600720c */ /* 0x000fe20003f46270 */
[----:B------:R-:W-:Y:S01]  /*63e0*/  USEL UR20, UR20, URZ, !UP0 ;  /* 0x0000003f14147287 */ /* 0x000fe2000c000000 */
[----:B-1----:R-:W-:Y:S01]  /*63f0*/  SEL R154, RZ, 0x4, !P3 ;  /* 0x00000004ff9a7807 */ /* 0x002fe20005800000 */
[----:B------:R-:W-:Y:S01]  /*6400*/  UMOV UR7, 0x40000040 ;  /* 0x4000004000077882 */ /* 0x000fe20000000000 */
[----:B------:R-:W-:Y:S01]  /*6410*/  ISETP.GT.AND P5, PT, R20, 0x1, PT ;  /* 0x000000011400780c */ /* 0x000fe20003fa4270 */
[----:B------:R-:W-:Y:S01]  /*6420*/  ULEA UR5, UR20, UR13, 0xd ;  /* 0x0000000d14057291 */ /* 0x000fe2000f8e683f */
[----:B------:R-:W-:Y:S01]  /*6430*/  SEL R154, R154, RZ, !P2 ;  /* 0x000000ff9a9a7207 */ /* 0x000fe20005000000 */
[----:B------:R-:W-:Y:S01]  /*6440*/  ULEA UR4, UR20, UR13, 0xe ;  /* 0x0000000d14047291 */ /* 0x000fe2000f8e703f */
[----:B------:R-:W-:Y:S01]  /*6450*/  ISETP.GT.AND P6, PT, R20, 0x2, PT ;  /* 0x000000021400780c */ /* 0x000fe20003fc4270 */
[----:B------:R-:W-:Y:S01]  /*6460*/  UIADD3 UR5, UR5, 0x14000, URZ ;  /* 0x0001400005057890 */ /* 0x000fe2000fffe03f */
[----:B------:R-:W-:Y:S01]  /*6470*/  ISETP.NE.U32.AND P4, PT, R154, RZ, PT ;  /* 0x000000ff9a00720c */ /* 0x000fe20003f85070 */
[----:B------:R-:W-:Y:S01]  /*6480*/  USHF.R.U32.HI UR4, URZ, 0x4, UR4 ;  /* 0x000000043f047899 */ /* 0x000fe20008011604 */
[----:B------:R-:W-:Y:S01]  /*6490*/  SEL R154, RZ, 0x4, !P5 ;  /* 0x00000004ff9a7807 */ /* 0x000fe20006800000 */
[----:B------:R-:W-:Y:S01]  /*64a0*/  USHF.R.U32.HI UR5, URZ, 0x4, UR5 ;  /* 0x000000043f057899 */ /* 0x000fe20008011605 */
[----:B------:R-:W-:Y:S01]  /*64b0*/  IADD3 R160, P5, R4, UR16, RZ ;  /* 0x0000001004a07c10 */ /* 0x000fe2000ffbe0ff */
[----:B------:R-:W-:Y:S01]  /*64c0*/  USGXT.U32 UR4, UR4, 0xe ;  /* 0x0000000e0404789a */ /* 0x000fe20008000000 */
[----:B------:R-:W-:Y:S01]  /*64d0*/  SEL R154, R154, RZ, !P2 ;  /* 0x000000ff9a9a7207 */ /* 0x000fe20005000000 */
[----:B------:R-:W-:Y:S01]  /*64e0*/  USGXT.U32 UR6, UR5, 0xe ;  /* 0x0000000e0506789a */ /* 0x000fe20008000000 */
[----:B------:R-:W-:Y:S01]  /*64f0*/  IADD3.X R161, R18, UR17, RZ, P5, !PT ;  /* 0x0000001112a17c10 */ /* 0x000fe2000affe4ff */
[----:B------:R-:W-:Y:S01]  /*6500*/  UIADD3 UR8, UP0, UR4, 0x2, URZ ;  /* 0x0000000204087890 */ /* 0x000fe2000ff1e03f */
[----:B------:R-:W-:Y:S01]  /*6510*/  WARPGROUP.ARRIVE ;  /* 0x00000000000079c5 */ /* 0x000fe20000000000 */
[----:B------:R-:W-:Y:S01]  /*6520*/  UMOV UR5, 0x40000040 ;  /* 0x4000004000057882 */ /* 0x000fe20000000000 */
[----:B------:R-:W-:Y:S01]  /*6530*/  UIADD3 UR10, UP1, UR6, 0x2, URZ ;  /* 0x00000002060a7890 */ /* 0x000fe2000ff3e03f */
[----:B------:R-:W-:Y:S01]  /*6540*/  ISETP.NE.U32.AND P5, PT, R154, RZ, PT ;  /* 0x000000ff9a00720c */ /* 0x000fe20003fa5070 */
[----:B------:R-:W-:Y:S01]  /*6550*/  VIADD R198, R198, 0x1 ;  /* 0x00000001c6c67836 */ /* 0x000fe20000000000 */
[----:B------:R-:W-:Y:S01]  /*6560*/  SEL R155, RZ, 0x4, !P6 ;  /* 0x00000004ff9b7807 */ /* 0x000fe20007000000 */
[----:B------:R-:W-:Y:S01]  /*6570*/  HGMMA.64x64x8.F32.TF32 R56, gdesc[UR4], R56 ;  /* 0x04e00000043879f0 */ /* 0x000fe20008702838 */
[----:B------:R-:W-:Y:S01]  /*6580*/  UMOV UR4, URZ ;  /* 0x0000003f00047c82 */ /* 0x000fe20008000000 */
[----:B------:R-:W-:Y:S01]  /*6590*/  UMOV UR5, URZ ;  /* 0x0000003f00057c82 */ /* 0x000fe20008000000 */
[----:B------:R-:W-:Y:S01]  /*65a0*/  UIADD3.X UR9, UR4, 0x40000040, URZ, UP0, !UPT ;  /* 0x4000004004097890 */ /* 0x000fe200087fe43f */
[----:B------:R-:W-:Y:S01]  /*65b0*/  ISETP.GT.AND P3, PT, R20, 0x3, PT ;  /* 0x000000031400780c */ /* 0x000fe20003f64270 */
[----:B------:R-:W-:Y:S01]  /*65c0*/  UIADD3.X UR11, UR5, 0x40000040, URZ, UP1, !UPT ;  /* 0x40000040050b7890 */ /* 0x000fe20008ffe43f */
[----:B------:R-:W-:Y:S01]  /*65d0*/  IADD3 R158, P6, R194, UR16, RZ ;  /* 0x00000010c29e7c10 */ /* 0x000fe2000ffde0ff */
[----:B------:R-:W-:Y:S01]  /*65e0*/  UIADD3.64 UR24, UR8, 0x2, URZ ;  /* 0x0000000208187897 */ /* 0x000fe2000fffe03f */
[----:B------:R-:W-:Y:S01]  /*65f0*/  SEL R155, R155, RZ, !P2 ;  /* 0x000000ff9b9b7207 */ /* 0x000fe20005000000 */
[----:B------:R-:W-:Y:S01]  /*6600*/  UIADD3.64 UR26, UR10, 0x2, URZ ;  /* 0x000000020a1a7897 */ /* 0x000fe2000fffe03f */
[----:B------:R-:W-:Y:S01]  /*6610*/  IADD3.X R159, R192, UR17, RZ, P6, !PT ;  /* 0x00000011c09f7c10 */ /* 0x000fe2000b7fe4ff */
[----:B------:R-:W-:Y:S01]  /*6620*/  UIADD3.64 UR28, UR8, 0x4, URZ ;  /* 0x00000004081c7897 */ /* 0x000fe2000fffe03f */
[----:B------:R-:W-:Y:S01]  /*6630*/  SEL R154, RZ, 0x4, !P3 ;  /* 0x00000004ff9a7807 */ /* 0x000fe20005800000 */
[----:B------:R-:W-:Y:S01]  /*6640*/  UIADD3.64 UR30, UR10, 0x4, URZ ;  /* 0x000000040a1e7897 */ /* 0x000fe2000fffe03f */
[----:B------:R-:W-:Y:S01]  /*6650*/  ISETP.NE.U32.AND P6, PT, R155, RZ, PT ;  /* 0x000000ff9b00720c */ /* 0x000fe20003fc5070 */
[----:B------:R-:W-:Y:S01]  /*6660*/  UIADD3.64 UR4, UR8, 0x1fe, URZ ;  /* 0x000001fe08047897 */ /* 0x000fe2000fffe03f */
[----:B------:R-:W-:Y:S01]  /*6670*/  SEL R154, R154, RZ, !P2 ;  /* 0x000000ff9a9a7207 */ /* 0x000fe20005000000 */
[----:B------:R-:W-:Y:S01]  /*6680*/  UISETP.GT.AND UP0, UPT, UR21, 0x4, UPT ;  /* 0x000000041500788c */ /* 0x000fe2000bf04270 */
[----:B------:R-:W-:-:S03]  /*6690*/  IADD3 R156, P3, R196, UR16, RZ ;  /* 0x00000010c49c7c10 */ /* 0x000fc6000ff7e0ff */
[----:B------:R-:W-:Y:S01]  /*66a0*/  USEL UR21, UR21, URZ, !UP0 ;  /* 0x0000003f15157287 */ /* 0x000fe2000c000000 */
[----:B------:R-:W-:Y:S01]  /*66b0*/  IADD3.X R157, R195, UR17, RZ, P3, !PT ;  /* 0x00000011c39d7c10 */ /* 0x000fe20009ffe4ff */
[----:B------:R-:W-:Y:S04]  /*66c0*/  HGMMA.64x64x8.F32.TF32 R56, gdesc[UR8], R56 ;  /* 0x04e00000083879f0 */ /* 0x000fe80008702838 */
[----:B------:R-:W-:Y:S01]  /*66d0*/  HGMMA.64x64x8.F32.TF32 R56, gdesc[UR24], R56 ;  /* 0x04e00000183879f0 */ /* 0x000fe20008702838 */
[----:B------:R-:W-:-:S03]  /*66e0*/  UIADD3.64 UR24, UR8, 0x202, URZ ;  /* 0x0000020208187897 */ /* 0x000fc6000fffe03f */
[----:B------:R-:W-:Y:S04]  /*66f0*/  HGMMA.64x64x8.F32.TF32 R56, gdesc[UR28], R56 ;  /* 0x04e000001c3879f0 */ /* 0x000fe80008702838 */
[----:B------:R-:W-:Y:S01]  /*6700*/  HGMMA.64x64x8.F32.TF32 R24, gdesc[UR4], R24 ;  /* 0x04e00000041879f0 */ /* 0x000fe20008702818 */
[----:B------:R-:W-:Y:S01]  /*6710*/  UIADD3.64 UR4, UR8, 0x200, URZ ;  /* 0x0000020008047897 */ /* 0x000fe2000fffe03f */
[----:B------:R-:W-:Y:S01]  /*6720*/  UMOV UR6, UR10 ;  /* 0x0000000a00067c82 */ /* 0x000fe20008000000 */
[----:B------:R-:W-:Y:S01]  /*6730*/  UMOV UR7, UR11 ;  /* 0x0000000b00077c82 */ /* 0x000fe20008000000 */
[----:B------:R-:W-:Y:S01]  /*6740*/  UIADD3.64 UR8, UR8, 0x204, URZ ;  /* 0x0000020408087897 */ /* 0x000fe2000fffe03f */
[----:B------:R-:W-:Y:S01]  /*6750*/  UMOV UR10, UR30 ;  /* 0x0000001e000a7c82 */ /* 0x000fe20008000000 */
[----:B------:R-:W-:-:S04]  /*6760*/  UMOV UR11, UR31 ;  /* 0x0000001f000b7c82 */ /* 0x000fc80008000000 */
[----:B------:R-:W-:Y:S01]  /*6770*/  HGMMA.64x64x8.F32.TF32 R24, gdesc[UR4], R24 ;  /* 0x04e00000041879f0 */ /* 0x000fe20008702818 */
[----:B------:R-:W-:-:S06]  /*6780*/  ULEA UR4, UR21, UR13, 0xe ;  /* 0x0000000d15047291 */ /* 0x000fcc000f8e703f */
[----:B------:R-:W-:Y:S02]  /*6790*/  VIADD R163, R6, UR4 ;  /* 0x0000000406a37c36 */ /* 0x000fe40008000000 */
[----:B------:R-:W-:Y:S02]  /*67a0*/  VIADD R167, R7, UR4 ;  /* 0x0000000407a77c36 */ /* 0x000fe40008000000 */
[----:B------:R-:W-:Y:S02]  /*67b0*/  VIADD R169, R12, UR4 ;  /* 0x000000040ca97c36 */ /* 0x000fe40008000000 */
[----:B------:R-:W-:Y:S01]  /*67c0*/  VIADD R171, R13, UR4 ;  /* 0x000000040dab7c36 */ /* 0x000fe20008000000 */
[----:B------:R-:W-:Y:S04]  /*67d0*/  HGMMA.64x64x8.F32.TF32 R24, gdesc[UR24], R24 ;  /* 0x04e00000181879f0 */ /* 0x000fe80008702818 */
[----:B------:R-:W-:Y:S03]  /*67e0*/  HGMMA.64x64x8.F32.TF32 R24, gdesc[UR8], R24, gsb0 ;  /* 0x04e00000081879f0 */ /* 0x000fe60008002818 */
[----:B------:R-:W-:-:S02]  /*67f0*/  WARPGROUP.DEPBAR.LE gsb0, 0x1 ;  /* 0x00008000000079c5 */ /* 0x000fc40000010100 */
[----:B------:R-:W-:Y:S06]  /*6800*/  BAR.SYNC.DEFER_BLOCKING 0x0 ;  /* 0x0000000000007b1d */ /* 0x000fec0000010000 */
[----:B------:R-:W-:Y:S01]  /*6810*/  @!PT LDS RZ, [RZ] ;  /* 0x00000000fffff984 */ /* 0x000fe20000000800 */
[----:B------:R-:W-:Y:S01]  /*6820*/  @!PT LDS RZ, [RZ] ;  /* 0x00000000fffff984 */ /* 0x000fe20000000800 */
[----:B------:R-:W-:Y:S01]  /*6830*/  @!PT LDS RZ, [RZ] ;  /* 0x00000000fffff984 */ /* 0x000fe20000000800 */
[----:B------:R1:W-:Y:S01]  /*6840*/  LDGSTS.E [R163], desc[UR22][R160.64], P4 ;  /* 0x00000000a0a37fae */ /* 0x0003e2000a121856 */
[----:B------:R-:W-:-:S03]  /*6850*/  ISETP.GT.AND P4, PT, R20, 0x4, PT ;  /* 0x000000041400780c */ /* 0x000fc60003f84270 */
[----:B------:R2:W-:Y:S01]  /*6860*/  LDGSTS.E [R163+0x4], desc[UR22][R158.64], P5 ;  /* 0x000040009ea37fae */ /* 0x0005e2000a921856 */
[----:B------:R-:W-:Y:S02]  /*6870*/  ISETP.GT.AND P5, PT, R20, 0x5, PT ;  /* 0x000000051400780c */ /* 0x000fe40003fa4270 */
[----:B------:R-:W-:Y:S01]  /*6880*/  SEL R155, RZ, 0x4, !P4 ;  /* 0x00000004ff9b7807 */ /* 0x000fe20006000000 */
[----:B------:R3:W-:Y:S01]  /*6890*/  LDGSTS.E [R163+0x8], desc[UR22][R156.64], P6 ;  /* 0x000080009ca37fae */ /* 0x0007e2000b121856 */
[----:B------:R-:W-:Y:S02]  /*68a0*/  ISETP.NE.U32.AND P4, PT, R154, RZ, PT ;  /* 0x000000ff9a00720c */ /* 0x000fe40003f85070 */
[----:B------:R-:W-:Y:S02]  /*68b0*/  IADD3 R154, P3, R191, UR16, RZ ;  /* 0x00000010bf9a7c10 */ /* 0x000fe4000ff7e0ff */
[----:B-1----:R-:W-:Y:S02]  /*68c0*/  SEL R161, RZ, 0x4, !P5 ;  /* 0x00000004ffa17807 */ /* 0x002fe40006800000 */
[----:B------:R-:W-:-:S02]  /*68d0*/  SEL R162, R155, RZ, !P2 ;  /* 0x000000ff9ba27207 */ /* 0x000fc40005000000 */
[----:B------:R-:W-:Y:S02]  /*68e0*/  ISETP.GT.AND P5, PT, R20, 0x6, PT ;  /* 0x000000061400780c */ /* 0x000fe40003fa4270 */
[----:B------:R-:W-:Y:S02]  /*68f0*/  SEL R161, R161, RZ, !P2 ;  /* 0x000000ffa1a17207 */ /* 0x000fe40005000000 */
[----:B------:R-:W-:Y:S02]  /*6900*/  IADD3 R160, P6, R189, UR16, RZ ;  /* 0x00000010bda07c10 */ /* 0x000fe4000ffde0ff */
[----:B------:R-:W-:Y:S02]  /*6910*/  IADD3.X R155, R190, UR17, RZ, P3, !PT ;  /* 0x00000011be9b7c10 */ /* 0x000fe40009ffe4ff */
[----:B------:R-:W-:Y:S02]  /*6920*/  ISETP.NE.U32.AND P3, PT, R162, RZ, PT ;  /* 0x000000ffa200720c */ /* 0x000fe40003f65070 */
[----:B--2---:R-:W-:Y:S01]  /*6930*/  SEL R159, RZ, 0x4, !P5 ;  /* 0x00000004ff9f7807 */ /* 0x004fe20006800000 */
[----:B------:R1:W-:Y:S01]  /*6940*/  LDGSTS.E [R163+0xc], desc[UR22][R154.64], P4 ;  /* 0x0000c0009aa37fae */ /* 0x0003e2000a121856 */
[----:B------:R-:W-:-:S02]  /*6950*/  ISETP.NE.U32.AND P5, PT, R161, RZ, PT ;  /* 0x000000ffa100720c */ /* 0x000fc40003fa5070 */
[----:B------:R-:W-:Y:S02]  /*6960*/  IADD3.X R161, R188, UR17, RZ, P6, !PT ;  /* 0x00000011bca17c10 */ /* 0x000fe4000b7fe4ff */
[----:B------:R-:W-:Y:S02]  /*6970*/  ISETP.GT.AND P6, PT, R20, 0x7, PT ;  /* 0x000000071400780c */ /* 0x000fe40003fc4270 */
[----:B------:R-:W-:Y:S02]  /*6980*/  IADD3 R158, P4, R187, UR16, RZ ;  /* 0x00000010bb9e7c10 */ /* 0x000fe4000ff9e0ff */
[----:B---3--:R-:W-:Y:S01]  /*6990*/  SEL R157, RZ, 0x4, !P6 ;  /* 0x00000004ff9d7807 */ /* 0x008fe20007000000 */
[----:B------:R2:W-:Y:S01]  /*69a0*/  LDGSTS.E [R167], desc[UR22][R160.64], P3 ;  /* 0x00000000a0a77fae */ /* 0x0005e20009921856 */
[----:B------:R-:W-:Y:S01]  /*69b0*/  SEL R162, R159, RZ, !P2 ;  /* 0x000000ff9fa27207 */ /* 0x000fe20005000000 */
[----:B-1----:R-:W-:Y:S01]  /*69c0*/  VIADD R163, R8, UR4 ;  /* 0x0000000408a37c36 */ /* 0x002fe20008000000 */
[----:B------:R-:W-:-:S02]  /*69d0*/  IADD3.X R159, R186, UR17, RZ, P4, !PT ;  /* 0x00000011ba9f7c10 */ /* 0x000fc4000a7fe4ff */
[----:B------:R-:W-:Y:S02]  /*69e0*/  SEL R157, R157, RZ, !P2 ;  /* 0x000000ff9d9d7207 */ /* 0x000fe40005000000 */
[----:B------:R-:W-:Y:S01]  /*69f0*/  ISETP.GT.AND P6, PT, R20, 0x8, PT ;  /* 0x000000081400780c */ /* 0x000fe20003fc4270 */
[----:B------:R1:W-:Y:S01]  /*6a00*/  LDGSTS.E [R167+0x4], desc[UR22][R158.64], P5 ;  /* 0x000040009ea77fae */ /* 0x0003e2000a921856 */
[----:B------:R-:W-:Y:S02]  /*6a10*/  ISETP.NE.U32.AND P4, PT, R162, RZ, PT ;  /* 0x000000ffa200720c */ /* 0x000fe40003f85070 */
[----:B------:R-:W-:Y:S02]  /*6a20*/  IADD3 R156, P3, R185, UR16, RZ ;  /* 0x00000010b99c7c10 */ /* 0x000fe4000ff7e0ff */
[----:B------:R-:W-:Y:S02]  /*6a30*/  ISETP.NE.U32.AND P5, PT, R157, RZ, PT ;  /* 0x000000ff9d00720c */ /* 0x000fe40003fa5070 */
[----:B------:R-:W-:-:S02]  /*6a40*/  SEL R155, RZ, 0x4, !P6 ;  /* 0x00000004ff9b7807 */ /* 0x000fc40007000000 */
[----:B------:R-:W-:Y:S02]  /*6a50*/  ISETP.GT.AND P6, PT, R20, 0x9, PT ;  /* 0x000000091400780c */ /* 0x000fe40003fc4270 */
[----:B------:R-:W-:Y:S02]  /*6a60*/  IADD3.X R157, R184, UR17, RZ, P3, !PT ;  /* 0x00000011b89d7c10 */ /* 0x000fe40009ffe4ff */
[----:B------:R-:W-:Y:S02]  /*6a70*/  IADD3 R154, P3, R183, UR16, RZ ;  /* 0x00000010b79a7c10 */ /* 0x000fe4000ff7e0ff */
[----:B--2---:R-:W-:Y:S01]  /*6a80*/  SEL R161, RZ, 0x4, !P6 ;  /* 0x00000004ffa17807 */ /* 0x004fe20007000000 */
[----:B------:R-:W-:Y:S01]  /*6a90*/  LDGSTS.E [R167+0x8], desc[UR22][R156.64], P4 ;  /* 0x000080009ca77fae */ /* 0x000fe2000a121856 */
[----:B------:R-:W-:Y:S02]  /*6aa0*/  SEL R162, R155, RZ, !P2 ;  /* 0x000000ff9ba27207 */ /* 0x000fe40005000000 */
[----:B------:R-:W-:-:S02]  /*6ab0*/  IADD3.X R155, R182, UR17, RZ, P3, !PT ;  /* 0x00000011b69b7c10 */ /* 0x000fc40009ffe4ff */
[----:B------:R-:W-:Y:S02]  /*6ac0*/  SEL R161, R161, RZ, !P2 ;  /* 0x000000ffa1a17207 */ /* 0x000fe40005000000 */
[----:B------:R-:W-:Y:S01]  /*6ad0*/  ISETP.GT.AND P6, PT, R20, 0xa, PT ;  /* 0x0000000a1400780c */ /* 0x000fe20003fc4270 */
[----:B------:R2:W-:Y:S01]  /*6ae0*/  LDGSTS.E [R167+0xc], desc[UR22][R154.64], P5 ;  /* 0x0000c0009aa77fae */ /* 0x0005e2000a921856 */
[----:B------:R-:W-:Y:S02]  /*6af0*/  ISETP.NE.U32.AND P3, PT, R162, RZ, PT ;  /* 0x000000ffa200720c */ /* 0x000fe40003f65070 */
[----:B------:R-:W-:Y:S02]  /*6b00*/  IADD3 R160, P4, R181, UR16, RZ ;  /* 0x00000010b5a07c10 */ /* 0x000fe4000ff9e0ff */
[----:B------:R-:W-:Y:S02]  /*6b10*/  ISETP.NE.U32.AND P5, PT, R161, RZ, PT ;  /* 0x000000ffa100720c */ /* 0x000fe40003fa5070 */
[----:B-1----:R-:W-:-:S02]  /*6b20*/  SEL R159, RZ, 0x4, !P6 ;  /* 0x00000004ff9f7807 */ /* 0x002fc40007000000 */
[----:B------:R-:W-:Y:S02]  /*6b30*/  ISETP.GT.AND P6, PT, R20, 0xb, PT ;  /* 0x0000000b1400780c */ /* 0x000fe40003fc4270 */
[----:B------:R-:W-:Y:S01]  /*6b40*/  IADD3.X R161, R180, UR17, RZ, P4, !PT ;  /* 0x00000011b4a17c10 */ /* 0x000fe2000a7fe4ff */
[----:B--2---:R-:W-:Y:S01]  /*6b50*/  VIADD R167, R9, UR4 ;  /* 0x0000000409a77c36 */ /* 0x004fe20008000000 */
[----:B------:R-:W-:Y:S02]  /*6b60*/  IADD3 R158, P4, R179, UR16, RZ ;  /* 0x00000010b39e7c10 */ /* 0x000fe4000ff9e0ff */
[----:B------:R-:W-:Y:S01]  /*6b70*/  SEL R157, RZ, 0x4, !P6 ;  /* 0x00000004ff9d7807 */ /* 0x000fe20007000000 */
[----:B------:R1:W-:Y:S01]  /*6b80*/  LDGSTS.E [R163], desc[UR22][R160.64], P3 ;  /* 0x00000000a0a37fae */ /* 0x0003e20009921856 */
        /* <DEDUP_REMOVED lines=12> */
[----:B-1----:R-:W-:Y:S01]  /*6c50*/  SEL R161, RZ, 0x4, !P6 ;  /* 0x00000004ffa17807 */ /* 0x002fe20007000000 */
[----:B------:R-:W-:Y:S01]  /*6c60*/  LDGSTS.E [R163+0x8], desc[UR22][R156.64], P4 ;  /* 0x000080009ca37fae */ /* 0x000fe2000a121856 */
[----:B------:R-:W-:Y:S02]  /*6c70*/  SEL R162, R155, RZ, !P2 ;  /* 0x000000ff9ba27207 */ /* 0x000fe40005000000 */
[----:B------:R-:W-:-:S02]  /*6c80*/  IADD3.X R155, R174, UR17, RZ, P3, !PT ;  /* 0x00000011ae9b7c10 */ /* 0x000fc40009ffe4ff */
[----:B------:R-:W-:Y:S02]  /*6c90*/  SEL R161, R161, RZ, !P2 ;  /* 0x000000ffa1a17207 */ /* 0x000fe40005000000 */
[----:B------:R-:W-:Y:S01]  /*6ca0*/  ISETP.NE.U32.AND P3, PT, R162, RZ, PT ;  /* 0x000000ffa200720c */ /* 0x000fe20003f65070 */
[----:B------:R1:W-:Y:S01]  /*6cb0*/  LDGSTS.E [R163+0xc], desc[UR22][R154.64], P5 ;  /* 0x0000c0009aa37fae */ /* 0x0003e2000a921856 */
[----:B------:R-:W-:Y:S02]  /*6cc0*/  ISETP.GT.AND P6, PT, R20, 0xe, PT ;  /* 0x0000000e1400780c */ /* 0x000fe40003fc4270 */
[----:B------:R-:W-:Y:S02]  /*6cd0*/  IADD3 R160, P4, R173, UR16, RZ ;  /* 0x00000010ada07c10 */ /* 0x000fe4000ff9e0ff */
[----:B------:R-:W-:Y:S02]  /*6ce0*/  ISETP.NE.U32.AND P5, PT, R161, RZ, PT ;  /* 0x000000ffa100720c */ /* 0x000fe40003fa5070 */
[----:B--2---:R-:W-:-:S02]  /*6cf0*/  SEL R159, RZ, 0x4, !P6 ;  /* 0x00000004ff9f7807 */ /* 0x004fc40007000000 */
[----:B------:R-:W-:Y:S02]  /*6d00*/  ISETP.GT.AND P6, PT, R20, 0xf, PT ;  /* 0x0000000f1400780c */ /* 0x000fe40003fc4270 */
[----:B------:R-:W-:Y:S01]  /*6d10*/  IADD3.X R161, R172, UR17, RZ, P4, !PT ;  /* 0x00000011aca17c10 */ /* 0x000fe2000a7fe4ff */
[----:B-1----:R-:W-:Y:S01]  /*6d20*/  VIADD R163, R10, UR4 ;  /* 0x000000040aa37c36 */ /* 0x002fe20008000000 */
[----:B------:R-:W-:Y:S02]  /*6d30*/  IADD3 R158, P4, R165, UR16, RZ ;  /* 0x00000010a59e7c10 */ /* 0x000fe4000ff9e0ff */
[----:B------:R-:W-:Y:S01]  /*6d40*/  SEL R157, RZ, 0x4, !P6 ;  /* 0x00000004ff9d7807 */ /* 0x000fe20007000000 */
[----:B------:R1:W-:Y:S01]  /*6d50*/  LDGSTS.E [R167], desc[UR22][R160.64], P3 ;  /* 0x00000000a0a77fae */ /* 0x0003e20009921856 */
[----:B------:R-:W-:Y:S02]  /*6d60*/  SEL R162, R159, RZ, !P2 ;  /* 0x000000ff9fa27207 */ /* 0x000fe40005000000 */
[----:B------:R-:W-:-:S02]  /*6d70*/  IADD3.X R159, R164, UR17, RZ, P4, !PT ;  /* 0x00000011a49f7c10 */ /* 0x000fc4000a7fe4ff */
[----:B------:R-:W-:Y:S02]  /*6d80*/  ISETP.GT.AND P6, PT, R20, 0x10, PT ;  /* 0x000000101400780c */ /* 0x000fe40003fc4270 */
[----:B------:R-:W-:Y:S01]  /*6d90*/  SEL R157, R157, RZ, !P2 ;  /* 0x000000ff9d9d7207 */ /* 0x000fe20005000000 */
[----:B------:R2:W-:Y:S01]  /*6da0*/  LDGSTS.E [R167+0x4], desc[UR22][R158.64], P5 ;  /* 0x000040009ea77fae */ /* 0x0005e2000a921856 */
[----:B------:R-:W-:Y:S02]  /*6db0*/  ISETP.NE.U32.AND P4, PT, R162, RZ, PT ;  /* 0x000000ffa200720c */ /* 0x000fe40003f85070 */
[----:B------:R-:W-:Y:S02]  /*6dc0*/  IADD3 R156, P3, R152, UR16, RZ ;  /* 0x00000010989c7c10 */ /* 0x000fe4000ff7e0ff */
[----:B------:R-:W-:Y:S02]  /*6dd0*/  SEL R155, RZ, 0x4, !P6 ;  /* 0x00000004ff9b7807 */ /* 0x000fe40007000000 */
[----:B------:R-:W-:-:S02]  /*6de0*/  ISETP.NE.U32.AND P5, PT, R157, RZ, PT ;  /* 0x000000ff9d00720c */ /* 0x000fc40003fa5070 */
[----:B------:R-:W-:Y:S02]  /*6df0*/  IADD3.X R157, R151, UR17, RZ, P3, !PT ;  /* 0x00000011979d7c10 */ /* 0x000fe40009ffe4ff */
[----:B------:R-:W-:Y:S02]  /*6e00*/  IADD3 R154, P3, R150, UR16, RZ ;  /* 0x00000010969a7c10 */ /* 0x000fe4000ff7e0ff */
[----:B------:R-:W-:Y:S01]  /*6e10*/  ISETP.GT.AND P6, PT, R20, 0x11, PT ;  /* 0x000000111400780c */ /* 0x000fe20003fc4270 */
[----:B------:R-:W-:Y:S01]  /*6e20*/  LDGSTS.E [R167+0x8], desc[UR22][R156.64], P4 ;  /* 0x000080009ca77fae */ /* 0x000fe2000a121856 */
[----:B------:R-:W-:Y:S02]  /*6e30*/  SEL R162, R155, RZ, !P2 ;  /* 0x000000ff9ba27207 */ /* 0x000fe40005000000 */
[----:B------:R-:W-:Y:S02]  /*6e40*/  IADD3.X R155, R149, UR17, RZ, P3, !PT ;  /* 0x00000011959b7c10 */ /* 0x000fe40009ffe4ff */
[----:B-1----:R-:W-:-:S02]  /*6e50*/  SEL R161, RZ, 0x4, !P6 ;  /* 0x00000004ffa17807 */ /* 0x002fc40007000000 */
[----:B------:R-:W-:Y:S01]  /*6e60*/  ISETP.NE.U32.AND P3, PT, R162, RZ, PT ;  /* 0x000000ffa200720c */ /* 0x000fe20003f65070 */
[----:B------:R1:W-:Y:S01]  /*6e70*/  LDGSTS.E [R167+0xc], desc[UR22][R154.64], P5 ;  /* 0x0000c0009aa77fae */ /* 0x0003e2000a921856 */
[----:B------:R-:W-:Y:S02]  /*6e80*/  ISETP.GT.AND P6, PT, R20, 0x12, PT ;  /* 0x000000121400780c */ /* 0x000fe40003fc4270 */
[----:B------:R-:W-:Y:S02]  /*6e90*/  SEL R161, R161, RZ, !P2 ;  /* 0x000000ffa1a17207 */ /* 0x000fe40005000000 */
[----:B------:R-:W-:Y:S02]  /*6ea0*/  IADD3 R160, P4, R148, UR16, RZ ;  /* 0x0000001094a07c10 */ /* 0x000fe4000ff9e0ff */
[----:B--2---:R-:W-:Y:S02]  /*6eb0*/  SEL R159, RZ, 0x4, !P6 ;  /* 0x00000004ff9f7807 */ /* 0x004fe40007000000 */
[----:B------:R-:W-:-:S02]  /*6ec0*/  ISETP.NE.U32.AND P5, PT, R161, RZ, PT ;  /* 0x000000ffa100720c */ /* 0x000fc40003fa5070 */
[----:B------:R-:W-:Y:S01]  /*6ed0*/  ISETP.GT.AND P6, PT, R20, 0x13, PT ;  /* 0x000000131400780c */ /* 0x000fe20003fc4270 */
[----:B-1----:R-:W-:Y:S01]  /*6ee0*/  VIADD R167, R11, UR4 ;  /* 0x000000040ba77c36 */ /* 0x002fe20008000000 */
[----:B------:R-:W-:Y:S01]  /*6ef0*/  IADD3.X R161, R147, UR17, RZ, P4, !PT ;  /* 0x0000001193a17c10 */ /* 0x000fe2000a7fe4ff */
[----:B------:R-:W-:Y:S01]  /*6f00*/  ULEA UR4, UR21, UR13, 0xd ;  /* 0x0000000d15047291 */ /* 0x000fe2000f8e683f */
[----:B------:R-:W-:Y:S02]  /*6f10*/  SEL R156, RZ, 0x4, !P6 ;  /* 0x00000004ff9c7807 */ /* 0x000fe40007000000 */
[----:B------:R-:W-:Y:S01]  /*6f20*/  IADD3 R158, P4, R146, UR16, RZ ;  /* 0x00000010929e7c10 */ /* 0x000fe2000ff9e0ff */
[----:B------:R1:W-:Y:S01]  /*6f30*/  LDGSTS.E [R163], desc[UR22][R160.64], P3 ;  /* 0x00000000a0a37fae */ /* 0x0003e20009921856 */
[----:B------:R-:W-:Y:S01]  /*6f40*/  SEL R162, R159, RZ, !P2 ;  /* 0x000000ff9fa27207 */ /* 0x000fe20005000000 */
[----:B------:R-:W-:Y:S01]  /*6f50*/  VIADD R197, R14, UR4 ;  /* 0x000000040ec57c36 */ /* 0x000fe20008000000 */
[----:B------:R-:W-:Y:S01]  /*6f60*/  ISETP.GT.AND P3, PT, R20, 0x14, PT ;  /* 0x000000141400780c */ /* 0x000fe20003f64270 */
[----:B------:R-:W-:Y:S01]  /*6f70*/  VIADD R199, R15, UR4 ;  /* 0x000000040fc77c36 */ /* 0x000fe20008000000 */
[----:B------:R-:W-:-:S02]  /*6f80*/  SEL R156, R156, RZ, !P2 ;  /* 0x000000ff9c9c7207 */ /* 0x000fc40005000000 */
[----:B------:R-:W-:Y:S02]  /*6f90*/  IADD3 R154, P6, R144, UR16, RZ ;  /* 0x00000010909a7c10 */ /* 0x000fe4000ffde0ff */
[----:B------:R-:W-:Y:S02]  /*6fa0*/  IADD3.X R159, R145, UR17, RZ, P4, !PT ;  /* 0x00000011919f7c10 */ /* 0x000fe4000a7fe4ff */
[----:B------:R-:W-:Y:S02]  /*6fb0*/  ISETP.NE.U32.AND P4, PT, R162, RZ, PT ;  /* 0x000000ffa200720c */ /* 0x000fe40003f85070 */
[----:B------:R-:W-:Y:S01]  /*6fc0*/  SEL R157, RZ, 0x4, !P3 ;  /* 0x00000004ff9d7807 */ /* 0x000fe20005800000 */
[----:B------:R2:W-:Y:S01]  /*6fd0*/  LDGSTS.E [R163+0x4], desc[UR22][R158.64], P5 ;  /* 0x000040009ea37fae */ /* 0x0005e2000a921856 */
[----:B------:R-:W-:Y:S02]  /*6fe0*/  ISETP.NE.U32.AND P3, PT, R156, RZ, PT ;  /* 0x000000ff9c00720c */ /* 0x000fe40003f65070 */
[----:B------:R-:W-:-:S02]  /*6ff0*/  IADD3.X R155, R143, UR17, RZ, P6, !PT ;  /* 0x000000118f9b7c10 */ /* 0x000fc4000b7fe4ff */
[----:B------:R-:W-:Y:S02]  /*7000*/  ISETP.GT.AND P6, PT, R20, 0x15, PT ;  /* 0x000000151400780c */ /* 0x000fe40003fc4270 */
[----:B------:R-:W-:Y:S02]  /*7010*/  IADD3 R156, P5, R142, UR16, RZ ;  /* 0x000000108e9c7c10 */ /* 0x000fe4000ffbe0ff */
[----:B-1----:R-:W-:Y:S01]  /*7020*/  SEL R160, RZ, 0x4, !P6 ;  /* 0x00000004ffa07807 */ /* 0x002fe20007000000 */
[----:B------:R1:W-:Y:S01]  /*7030*/  LDGSTS.E [R163+0x8], desc[UR22][R154.64], P4 ;  /* 0x000080009aa37fae */ /* 0x0003e2000a121856 */
[----:B------:R-:W-:Y:S02]  /*7040*/  SEL R162, R157, RZ, !P2 ;  /* 0x000000ff9da27207 */ /* 0x000fe40005000000 */
[----:B------:R-:W-:Y:S02]  /*7050*/  IADD3.X R157, R141, UR17, RZ, P5, !PT ;  /* 0x000000118d9d7c10 */ /* 0x000fe4000affe4ff */
[----:B------:R-:W-:-:S02]  /*7060*/  SEL R160, R160, RZ, !P2 ;  /* 0x000000ffa0a07207 */ /* 0x000fc40005000000 */
[----:B------:R-:W-:Y:S01]  /*7070*/  ISETP.GT.AND P6, PT, R20, 0x16, PT ;  /* 0x000000161400780c */ /* 0x000fe20003fc4270 */
[----:B------:R3:W-:Y:S01]  /*7080*/  LDGSTS.E [R163+0xc], desc[UR22][R156.64], P3 ;  /* 0x0000c0009ca37fae */ /* 0x0007e20009921856 */
[----:B------:R-:W-:Y:S02]  /*7090*/  ISETP.NE.U32.AND P5, PT, R162, RZ, PT ;  /* 0x000000ffa200720c */ /* 0x000fe40003fa5070 */
[----:B--2---:R-:W-:Y:S02]  /*70a0*/  IADD3 R158, P4, R140, UR16, RZ ;  /* 0x000000108c9e7c10 */ /* 0x004fe4000ff9e0ff */
[----:B------:R-:W-:Y:S02]  /*70b0*/  ISETP.NE.U32.AND P3, PT, R160, RZ, PT ;  /* 0x000000ffa000720c */ /* 0x000fe40003f65070 */
[----:B------:R-:W-:Y:S02]  /*70c0*/  SEL R161, RZ, 0x4, !P6 ;  /* 0x00000004ffa17807 */ /* 0x000fe40007000000 */
[----:B------:R-:W-:-:S02]  /*70d0*/  ISETP.GT.AND P6, PT, R20, 0x17, PT ;  /* 0x000000171400780c */ /* 0x000fc40003fc4270 */
[----:B------:R-:W-:Y:S02]  /*70e0*/  IADD3.X R159, R139, UR17, RZ, P4, !PT ;  /* 0x000000118b9f7c10 */ /* 0x000fe4000a7fe4ff */
[----:B------:R-:W-:Y:S02]  /*70f0*/  IADD3 R160, P4, R138, UR16, RZ ;  /* 0x000000108aa07c10 */ /* 0x000fe4000ff9e0ff */
[----:B-1----:R-:W-:Y:S01]  /*7100*/  SEL R154, RZ, 0x4, !P6 ;  /* 0x00000004ff9a7807 */ /* 0x002fe20007000000 */
[----:B------:R1:W-:Y:S01]  /*7110*/  LDGSTS.E [R167], desc[UR22][R158.64], P5 ;  /* 0x000000009ea77fae */ /* 0x0003e2000a921856 */
[----:B------:R-:W-:Y:S02]  /*7120*/  SEL R162, R161, RZ, !P2 ;  /* 0x000000ffa1a27207 */ /* 0x000fe40005000000 */
[----:B------:R-:W-:Y:S02]  /*7130*/  IADD3.X R161, R137, UR17, RZ, P4, !PT ;  /* 0x0000001189a17c10 */ /* 0x000fe4000a7fe4ff */
[----:B------:R-:W-:-:S02]  /*7140*/  SEL R155, R154, RZ, !P2 ;  /* 0x000000ff9a9b7207 */ /* 0x000fc40005000000 */
[----:B------:R-:W-:Y:S01]  /*7150*/  ISETP.NE.U32.AND P4, PT, R162, RZ, PT ;  /* 0x000000ffa200720c */ /* 0x000fe20003f85070 */
[----:B------:R2:W-:Y:S01]  /*7160*/  LDGSTS.E [R167+0x4], desc[UR22][R160.64], P3 ;  /* 0x00004000a0a77fae */ /* 0x0005e20009921856 */
[----:B------:R-:W-:Y:S02]  /*7170*/  ISETP.GT.AND P5, PT, R20, 0x18, PT ;  /* 0x000000181400780c */ /* 0x000fe40003fa4270 */
[----:B------:R-:W-:Y:S02]  /*7180*/  IADD3 R154, P6, R136, UR16, RZ ;  /* 0x00000010889a7c10 */ /* 0x000fe4000ffde0ff */
[----:B------:R-:W-:Y:S02]  /*7190*/  ISETP.NE.U32.AND P3, PT, R155, RZ, PT ;  /* 0x000000ff9b00720c */ /* 0x000fe40003f65070 */
[----:B------:R-:W-:Y:S02]  /*71a0*/  IADD3.X R155, R135, UR17, RZ, P6, !PT ;  /* 0x00000011879b7c10 */ /* 0x000fe4000b7fe4ff */
[----:B---3--:R-:W-:-:S02]  /*71b0*/  SEL R157, RZ, 0x4, !P5 ;  /* 0x00000004ff9d7807 */ /* 0x008fc40006800000 */
[----:B------:R-:W-:Y:S01]  /*71c0*/  IADD3 R156, P6, R134, UR16, RZ ;  /* 0x00000010869c7c10 */ /* 0x000fe2000ffde0ff */
[----:B------:R3:W-:Y:S01]  /*71d0*/  LDGSTS.E [R167+0x8], desc[UR22][R154.64], P4 ;  /* 0x000080009aa77fae */ /* 0x0007e2000a121856 */
[----:B------:R-:W-:Y:S02]  /*71e0*/  SEL R162, R157, RZ, !P2 ;  /* 0x000000ff9da27207 */ /* 0x000fe40005000000 */
[----:B------:R-:W-:Y:S02]  /*71f0*/  IADD3.X R157, R133, UR17, RZ, P6, !PT ;  /* 0x00000011859d7c10 */ /* 0x000fe4000b7fe4ff */
[----:B------:R-:W-:Y:S02]  /*7200*/  ISETP.GT.AND P5, PT, R20, 0x19, PT ;  /* 0x000000191400780c */ /* 0x000fe40003fa4270 */
[----:B------:R-:W-:Y:S01]  /*7210*/  ISETP.NE.U32.AND P4, PT, R162, RZ, PT ;  /* 0x000000ffa200720c */ /* 0x000fe20003f85070 */
[----:B------:R4:W-:Y:S01]  /*7220*/  LDGSTS.E [R167+0xc], desc[UR22][R156.64], P3 ;  /* 0x0000c0009ca77fae */ /* 0x0009e20009921856 */
[----:B-1----:R-:W-:-:S02]  /*7230*/  SEL R159, RZ, 0x4, !P5 ;  /* 0x00000004ff9f7807 */ /* 0x002fc40006800000 */
[----:B------:R-:W-:Y:S02]  /*7240*/  ISETP.GT.AND P3, PT, R20, 0x1a, PT ;  /* 0x0000001a1400780c */ /* 0x000fe40003f64270 */
[----:B------:R-:W-:Y:S02]  /*7250*/  IADD3 R158, P5, R132, UR16, RZ ;  /* 0x00000010849e7c10 */ /* 0x000fe4000ffbe0ff */
[----:B--2---:R-:W-:Y:S02]  /*7260*/  SEL R160, R159, RZ, !P2 ;  /* 0x000000ff9fa07207 */ /* 0x004fe40005000000 */
[----:B---3--:R-:W-:Y:S02]  /*7270*/  SEL R154, RZ, 0x4, !P3 ;  /* 0x00000004ff9a7807 */ /* 0x008fe40005800000 */
[----:B------:R-:W-:Y:S02]  /*7280*/  IADD3.X R159, R131, UR17, RZ, P5, !PT ;  /* 0x00000011839f7c10 */ /* 0x000fe4000affe4ff */
[----:B------:R-:W-:-:S02]  /*7290*/  ISETP.GT.AND P5, PT, R20, 0x1b, PT ;  /* 0x0000001b1400780c */ /* 0x000fc40003fa4270 */
[----:B------:R-:W-:Y:S01]  /*72a0*/  SEL R154, R154, RZ, !P2 ;  /* 0x000000ff9a9a7207 */ /* 0x000fe20005000000 */
[----:B------:R1:W-:Y:S01]  /*72b0*/  LDGSTS.E [R169], desc[UR22][R158.64], P4 ;  /* 0x000000009ea97fae */ /* 0x0003e2000a121856 */
[----:B------:R-:W-:Y:S02]  /*72c0*/  ISETP.NE.U32.AND P6, PT, R160, RZ, PT ;  /* 0x000000ffa000720c */ /* 0x000fe40003fc5070 */
[----:B------:R-:W-:Y:S02]  /*72d0*/  IADD3 R160, P4, R130, UR16, RZ ;  /* 0x0000001082a07c10 */ /* 0x000fe4000ff9e0ff */
[----:B------:R-:W-:Y:S02]  /*72e0*/  SEL R155, RZ, 0x4, !P5 ;  /* 0x00000004ff9b7807 */ /* 0x000fe40006800000 */
[----:B------:R-:W-:Y:S02]  /*72f0*/  ISETP.NE.U32.AND P5, PT, R154, RZ, PT ;  /* 0x000000ff9a00720c */ /* 0x000fe40003fa5070 */
[----:B------:R-:W-:-:S02]  /*7300*/  ISETP.GT.AND P3, PT, R20, 0x1c, PT ;  /* 0x0000001c1400780c */ /* 0x000fc40003f64270 */
[----:B------:R-:W-:Y:S02]  /*7310*/  IADD3.X R161, R129, UR17, RZ, P4, !PT ;  /* 0x0000001181a17c10 */ /* 0x000fe4000a7fe4ff */
[----:B------:R-:W-:Y:S02]  /*7320*/  SEL R155, R155, RZ, !P2 ;  /* 0x000000ff9b9b7207 */ /* 0x000fe40005000000 */
[----:B------:R-:W-:Y:S01]  /*7330*/  IADD3 R154, P4, R128, UR16, RZ ;  /* 0x00000010809a7c10 */ /* 0x000fe2000ff9e0ff */
[----:B------:R-:W-:Y:S01]  /*7340*/  LDGSTS.E [R169+0x4], desc[UR22][R160.64], P6 ;  /* 0x00004000a0a97fae */ /* 0x000fe2000b121856 */
[----:B----4-:R-:W-:Y:S02]  /*7350*/  SEL R156, RZ, 0x4, !P3 ;  /* 0x00000004ff9c7807 */ /* 0x010fe40005800000 */
[----:B------:R-:W-:Y:S02]  /*7360*/  ISETP.NE.U32.AND P3, PT, R155, RZ, PT ;  /* 0x000000ff9b00720c */ /* 0x000fe40003f65070 */
[----:B------:R-:W-:-:S02]  /*7370*/  IADD3.X R155, R127, UR17, RZ, P4, !PT ;  /* 0x000000117f9b7c10 */ /* 0x000fc4000a7fe4ff */
[----:B------:R-:W-:-:S03]  /*7380*/  SEL R156, R156, RZ, !P2 ;  /* 0x000000ff9c9c7207 */ /* 0x000fc60005000000 */
[----:B------:R2:W-:Y:S01]  /*7390*/  LDGSTS.E [R169+0x8], desc[UR22][R154.64], P5 ;  /* 0x000080009aa97fae */ /* 0x0005e2000a921856 */
[----:B------:R-:W-:Y:S02]  /*73a0*/  ISETP.GT.AND P5, PT, R20, 0x1d, PT ;  /* 0x0000001d1400780c */ /* 0x000fe40003fa4270 */
[----:B------:R-:W-:Y:S02]  /*73b0*/  ISETP.NE.U32.AND P4, PT, R156, RZ, PT ;  /* 0x000000ff9c00720c */ /* 0x000fe40003f85070 */
[----:B------:R-:W-:Y:S02]  /*73c0*/  IADD3 R156, P6, R126, UR16, RZ ;  /* 0x000000107e9c7c10 */ /* 0x000fe4000ffde0ff */
[----:B-1----:R-:W-:Y:S02]  /*73d0*/  SEL R158, RZ, 0x4, !P5 ;  /* 0x00000004ff9e7807 */ /* 0x002fe40006800000 */
[----:B------:R-:W-:Y:S02]  /*73e0*/  ISETP.GT.AND P5, PT, R20, 0x1e, PT ;  /* 0x0000001e1400780c */ /* 0x000fe40003fa4270 */
[----:B------:R-:W-:-:S02]  /*73f0*/  IADD3.X R157, R125, UR17, RZ, P6, !PT ;  /* 0x000000117d9d7c10 */ /* 0x000fc4000b7fe4ff */
[----:B------:R-:W-:Y:S02]  /*7400*/  IADD3 R162, P6, R124, UR16, RZ ;  /* 0x000000107ca27c10 */ /* 0x000fe4000ffde0ff */
[----:B--2---:R-:W-:Y:S01]  /*7410*/  SEL R154, RZ, 0x4, !P5 ;  /* 0x00000004ff9a7807 */ /* 0x004fe20006800000 */
[----:B------:R1:W-:Y:S01]  /*7420*/  LDGSTS.E [R169+0xc], desc[UR22][R156.64], P3 ;  /* 0x0000c0009ca97fae */ /* 0x0003e20009921856 */
[----:B------:R-:W-:Y:S02]  /*7430*/  ISETP.GT.AND P5, PT, R20, 0x1f, PT ;  /* 0x0000001f1400780c */ /* 0x000fe40003fa4270 */
[----:B------:R-:W-:Y:S02]  /*7440*/  IADD3.X R163, R123, UR17, RZ, P6, !PT ;  /* 0x000000117ba37c10 */ /* 0x000fe4000b7fe4ff */
[----:B------:R-:W-:Y:S02]  /*7450*/  SEL R158, R158, RZ, !P2 ;  /* 0x000000ff9e9e7207 */ /* 0x000fe40005000000 */
[----:B------:R-:W-:Y:S01]  /*7460*/  SEL R155, RZ, 0x4, !P5 ;  /* 0x00000004ff9b7807 */ /* 0x000fe20006800000 */
[----:B------:R2:W-:Y:S01]  /*7470*/  LDGSTS.E [R171], desc[UR22][R162.64], P4 ;  /* 0x00000000a2ab7fae */ /* 0x0005e2000a121856 */
[----:B------:R-:W-:-:S02]  /*7480*/  ISETP.NE.U32.AND P3, PT, R158, RZ, PT ;  /* 0x000000ff9e00720c */ /* 0x000fc40003f65070 */
[----:B------:R-:W-:Y:S02]  /*7490*/  SEL R154, R154, RZ, !P2 ;  /* 0x000000ff9a9a7207 */ /* 0x000fe40005000000 */
[----:B------:R-:W-:Y:S01]  /*74a0*/  ISETP.GE.AND P4, PT, R5, R20, PT ;  /* 0x000000140500720c */ /* 0x000fe20003f86270 */
[----:B------:R-:W-:Y:S01]  /*74b0*/  VIADD R20, R20, 0xffffffe0 ;  /* 0xffffffe014147836 */ /* 0x000fe20000000000 */
[----:B------:R-:W-:Y:S02]  /*74c0*/  SEL R155, R155, RZ, !P2 ;  /* 0x000000ff9b9b7207 */ /* 0x000fe40005000000 */
[----:B------:R-:W-:Y:S02]  /*74d0*/  IADD3 R158, P6, R122, UR16, RZ ;  /* 0x000000107a9e7c10 */ /* 0x000fe4000ffde0ff */
[----:B------:R-:W-:Y:S02]  /*74e0*/  ISETP.NE.U32.AND P5, PT, R154, RZ, PT ;  /* 0x000000ff9a00720c */ /* 0x000fe40003fa5070 */
[----:B------:R-:W-:-:S02]  /*74f0*/  SEL R154, RZ, 0x4, P4 ;  /* 0x00000004ff9a7807 */ /* 0x000fc40002000000 */
[----:B------:R-:W-:Y:S02]  /*7500*/  ISETP.NE.U32.AND P4, PT, R155, RZ, PT ;  /* 0x000000ff9b00720c */ /* 0x000fe40003f85070 */
[----:B------:R-:W-:Y:S02]  /*7510*/  IADD3.X R159, R121, UR17, RZ, P6, !PT ;  /* 0x00000011799f7c10 */ /* 0x000fe4000b7fe4ff */
[----:B-1----:R-:W-:Y:S02]  /*7520*/  IADD3 R156, P6, R120, UR16, RZ ;  /* 0x00000010789c7c10 */ /* 0x002fe4000ffde0ff */
[----:B------:R-:W-:Y:S01]  /*7530*/  SEL R155, R154, RZ, !P2 ;  /* 0x000000ff9a9b7207 */ /* 0x000fe20005000000 */
[----:B------:R1:W-:Y:S01]  /*7540*/  LDGSTS.E [R171+0x4], desc[UR22][R158.64], P3 ;  /* 0x000040009eab7fae */ /* 0x0003e20009921856 */
[----:B------:R-:W-:Y:S01]  /*7550*/  IADD3 R154, P2, R118, UR16, RZ ;  /* 0x00000010769a7c10 */ /* 0x000fe2000ff5e0ff */
[----:B------:R-:W-:Y:S01]  /*7560*/  ULEA UR16, UP1, UR33, UR16, 0x2 ;  /* 0x0000001021107291 */ /* 0x000fe2000f82103f */
[----:B------:R-:W-:-:S02]  /*7570*/  IADD3.X R157, R119, UR17, RZ, P6, !PT ;  /* 0x00000011779d7c10 */ /* 0x000fc4000b7fe4ff */
[----:B------:R-:W-:Y:S02]  /*7580*/  ISETP.NE.U32.AND P3, PT, R155, RZ, PT ;  /* 0x000000ff9b00720c */ /* 0x000fe40003f65070 */
[----:B------:R-:W-:Y:S01]  /*7590*/  IADD3.X R155, R117, UR17, RZ, P2, !PT ;  /* 0x00000011759b7c10 */ /* 0x000fe200097fe4ff */
[----:B------:R-:W-:Y:S01]  /*75a0*/  LDGSTS.E [R171+0x8], desc[UR22][R156.64], P5 ;  /* 0x000080009cab7fae */ /* 0x000fe2000a921856 */
[----:B------:R-:W-:Y:S01]  /*75b0*/  IADD3 R168, P2, R112, UR14, RZ ;  /* 0x0000000e70a87c10 */ /* 0x000fe2000ff5e0ff */
[----:B------:R-:W-:Y:S01]  /*75c0*/  UIADD3.X UR17, UR17, UR19, URZ, UP1, !UPT ;  /* 0x0000001311117290 */ /* 0x000fe20008ffe43f */
[----:B------:R-:W-:Y:S01]  /*75d0*/  IADD3 R160, P6, R116, UR14, RZ ;  /* 0x0000000e74a07c10 */ /* 0x000fe2000ffde0ff */
[----:B------:R3:W-:Y:S01]  /*75e0*/  LDGSTS.E [R171+0xc], desc[UR22][R154.64], P4 ;  /* 0x0000c0009aab7fae */ /* 0x0007e2000a121856 */
[----:B------:R-:W-:Y:S02]  /*75f0*/  IADD3.X R169, R111, UR15, RZ, P2, !PT ;  /* 0x0000000f6fa97c10 */ /* 0x000fe400097fe4ff */
[----:B------:R-:W-:Y:S01]  /*7600*/  IADD3 R166, P4, R108, UR14, RZ ;  /* 0x0000000e6ca67c10 */ /* 0x000fe2000ff9e0ff */
[----:B------:R-:W0:Y:S01]  /*7610*/  LDGDEPBAR ;  /* 0x00000000000079af */ /* 0x000e220000000000 */
[----:B--2---:R-:W-:-:S02]  /*7620*/  IADD3 R162, P2, R104, UR14, RZ ;  /* 0x0000000e68a27c10 */ /* 0x004fc4000ff5e0ff */
[----:B------:R-:W-:Y:S02]  /*7630*/  IADD3.X R167, R107, UR15, RZ, P4, !PT ;  /* 0x0000000f6ba77c10 */ /* 0x000fe4000a7fe4ff */
[----:B------:R-:W-:Y:S02]  /*7640*/  IADD3.X R163, R103, UR15, RZ, P2, !PT ;  /* 0x0000000f67a37c10 */ /* 0x000fe400097fe4ff */
[----:B-1----:R-:W-:Y:S02]  /*7650*/  IADD3 R158, P4, R100, UR14, RZ ;  /* 0x0000000e649e7c10 */ /* 0x002fe4000ff9e0ff */
[----:B---3--:R-:W-:Y:S02]  /*7660*/  IADD3 R154, P2, R96, UR14, RZ ;  /* 0x0000000e609a7c10 */ /* 0x008fe4000ff5e0ff */
[----:B------:R-:W-:Y:S02]  /*7670*/  IADD3.X R161, R115, UR15, RZ, P6, !PT ;  /* 0x0000000f73a17c10 */ /* 0x000fe4000b7fe4ff */
[----:B------:R-:W-:-:S02]  /*7680*/  IADD3.X R159, R99, UR15, RZ, P4, !PT ;  /* 0x0000000f639f7c10 */ /* 0x000fc4000a7fe4ff */
[----:B------:R-:W-:Y:S01]  /*7690*/  IADD3.X R155, R95, UR15, RZ, P2, !PT ;  /* 0x0000000f5f9b7c10 */ /* 0x000fe200097fe4ff */
[----:B------:R1:W-:Y:S01]  /*76a0*/  LDGSTS.E [R197+0x14000], desc[UR22][R160.64], P3 ;  /* 0x14000000a0c57fae */ /* 0x0003e20009921856 */
[----:B------:R-:W-:Y:S02]  /*76b0*/  IADD3 R156, P4, R92, UR14, RZ ;  /* 0x0000000e5c9c7c10 */ /* 0x000fe4000ff9e0ff */
[----:B------:R-:W-:Y:S01]  /*76c0*/  IADD3 R170, P2, R114, UR14, RZ ;  /* 0x0000000e72aa7c10 */ /* 0x000fe2000ff5e0ff */
[----:B------:R2:W-:Y:S01]  /*76d0*/  LDGSTS.E [R197+0x14400], desc[UR22][R168.64], P3 ;  /* 0x14400000a8c57fae */ /* 0x0005e20009921856 */
[----:B------:R-:W-:Y:S02]  /*76e0*/  IADD3.X R157, R91, UR15, RZ, P4, !PT ;  /* 0x0000000f5b9d7c10 */ /* 0x000fe4000a7fe4ff */
[----:B------:R-:W-:Y:S01]  /*76f0*/  IADD3.X R171, R113, UR15, RZ, P2, !PT ;  /* 0x0000000f71ab7c10 */ /* 0x000fe200097fe4ff */
[----:B------:R3:W-:Y:S04]  /*7700*/  LDGSTS.E [R197+0x14800], desc[UR22][R166.64], P3 ;  /* 0x14800000a6c57fae */ /* 0x0007e80009921856 */
[----:B------:R4:W-:Y:S01]  /*7710*/  LDGSTS.E [R197+0x14c00], desc[UR22][R162.64], P3 ;  /* 0x14c00000a2c57fae */ /* 0x0009e20009921856 */
[----:B-1----:R-:W-:-:S02]  /*7720*/  IADD3 R160, P5, R88, UR14, RZ ;  /* 0x0000000e58a07c10 */ /* 0x002fc4000ffbe0ff */
[----:B--2---:R-:W-:Y:S01]  /*7730*/  IADD3 R168, P4, R110, UR14, RZ ;  /* 0x0000000e6ea87c10 */ /* 0x004fe2000ff9e0ff */
[----:B------:R-:W-:Y:S01]  /*7740*/  LDGSTS.E [R197+0x15000], desc[UR22][R158.64], P3 ;  /* 0x150000009ec57fae */ /* 0x000fe20009921856 */
[----:B------:R-:W-:Y:S02]  /*7750*/  IADD3.X R161, R23, UR15, RZ, P5, !PT ;  /* 0x0000000f17a17c10 */ /* 0x000fe4000affe4ff */
[----:B---3--:R-:W-:Y:S01]  /*7760*/  IADD3 R166, P2, R106, UR14, RZ ;  /* 0x0000000e6aa67c10 */ /* 0x008fe2000ff5e0ff */
[----:B------:R1:W-:Y:S01]  /*7770*/  LDGSTS.E [R197+0x15400], desc[UR22][R154.64], P3 ;  /* 0x154000009ac57fae */ /* 0x0003e20009921856 */
[----:B------:R-:W-:Y:S02]  /*7780*/  IADD3.X R169, R109, UR15, RZ, P4, !PT ;  /* 0x0000000f6da97c10 */ /* 0x000fe4000a7fe4ff */
[----:B------:R-:W-:Y:S01]  /*7790*/  IADD3.X R167, R105, UR15, RZ, P2, !PT ;  /* 0x0000000f69a77c10 */ /* 0x000fe200097fe4ff */
[----:B------:R2:W-:Y:S01]  /*77a0*/  LDGSTS.E [R197+0x15800], desc[UR22][R156.64], P3 ;  /* 0x158000009cc57fae */ /* 0x0005e20009921856 */
[----:B----4-:R-:W-:-:S03]  /*77b0*/  IADD3 R162, P6, R22, UR14, RZ ;  /* 0x0000000e16a27c10 */ /* 0x010fc6000ffde0ff */
[----:B------:R3:W-:Y:S01]  /*77c0*/  LDGSTS.E [R197+0x15c00], desc[UR22][R160.64], P3 ;  /* 0x15c00000a0c57fae */ /* 0x0007e20009921856 */
[----:B------:R-:W-:Y:S02]  /*77d0*/  IADD3.X R163, R21, UR15, RZ, P6, !PT ;  /* 0x0000000f15a37c10 */ /* 0x000fe4000b7fe4ff */
[----:B-1----:R-:W-:Y:S01]  /*77e0*/  IADD3 R154, P4, R102, UR14, RZ ;  /* 0x0000000e669a7c10 */ /* 0x002fe2000ff9e0ff */
[----:B------:R1:W-:Y:S01]  /*77f0*/  LDGSTS.E [R199+0x14200], desc[UR22][R170.64], P3 ;  /* 0x14200000aac77fae */ /* 0x0003e20009921856 */
[----:B--2---:R-:W-:-:S03]  /*7800*/  IADD3 R156, P2, R98, UR14, RZ ;  /* 0x0000000e629c7c10 */ /* 0x004fc6000ff5e0ff */
[----:B------:R1:W-:Y:S01]  /*7810*/  LDGSTS.E [R199+0x14600], desc[UR22][R168.64], P3 ;  /* 0x14600000a8c77fae */ /* 0x0003e20009921856 */
[----:B------:R-:W-:Y:S02]  /*7820*/  IADD3.X R155, R101, UR15, RZ, P4, !PT ;  /* 0x0000000f659b7c10 */ /* 0x000fe4000a7fe4ff */
[----:B------:R-:W-:Y:S01]  /*7830*/  IADD3.X R157, R97, UR15, RZ, P2, !PT ;  /* 0x0000000f619d7c10 */ /* 0x000fe200097fe4ff */
[----:B------:R1:W-:Y:S01]  /*7840*/  LDGSTS.E [R199+0x14a00], desc[UR22][R166.64], P3 ;  /* 0x14a00000a6c77fae */ /* 0x0003e20009921856 */
[----:B------:R-:W-:Y:S02]  /*7850*/  IADD3 R158, P4, R94, UR14, RZ ;  /* 0x0000000e5e9e7c10 */ /* 0x000fe4000ff9e0ff */
[----:B------:R-:W-:Y:S01]  /*7860*/  ISETP.NE.U32.AND P2, PT, R193, R198, PT ;  /* 0x000000c6c100720c */ /* 0x000fe20003f45070 */
[----:B------:R1:W-:Y:S01]  /*7870*/  LDGSTS.E [R199+0x14e00], desc[UR22][R154.64], P3 ;  /* 0x14e000009ac77fae */ /* 0x0003e20009921856 */
[----:B---3--:R-:W-:Y:S01]  /*7880*/  IADD3 R160, P5, R90, UR14, RZ ;  /* 0x0000000e5aa07c10 */ /* 0x008fe2000ffbe0ff */
[----:B------:R-:W-:Y:S01]  /*7890*/  ULEA UR14, UP0, UR12, UR14, 0x2 ;  /* 0x0000000e0c0e7291 */ /* 0x000fe2000f80103f */
[----:B------:R-:W-:Y:S01]  /*78a0*/  IADD3.X R159, R93, UR15, RZ, P4, !PT ;  /* 0x0000000f5d9f7c10 */ /* 0x000fe2000a7fe4ff */
[----:B------:R1:W-:Y:S01]  /*78b0*/  LDGSTS.E [R199+0x15200], desc[UR22][R156.64], P3 ;  /* 0x152000009cc77fae */ /* 0x0003e20009921856 */
[----:B------:R-:W-:Y:S01]  /*78c0*/  IADD3.X R161, R89, UR15, RZ, P5, !PT ;  /* 0x0000000f59a17c10 */ /* 0x000fe2000affe4ff */
[----:B------:R-:W-:-:S02]  /*78d0*/  UIADD3.X UR15, UR15, UR18, URZ, UP0, !UPT ;  /* 0x000000120f0f7290 */ /* 0x000fc400087fe43f */
[----:B------:R1:W-:Y:S04]  /*78e0*/  LDGSTS.E [R199+0x15600], desc[UR22][R158.64], P3 ;  /* 0x156000009ec77fae */ /* 0x0003e80009921856 */
[----:B------:R1:W-:Y:S04]  /*78f0*/  LDGSTS.E [R199+0x15a00], desc[UR22][R160.64], P3 ;  /* 0x15a00000a0c77fae */ /* 0x0003e80009921856 */
[----:B------:R1:W-:Y:S04]  /*7900*/  LDGSTS.E [R199+0x15e00], desc[UR22][R162.64], P3 ;  /* 0x15e00000a2c77fae */ /* 0x0003e80009921856 */
[----:B------:R-:W0:Y:S01]  /*7910*/  LDGDEPBAR ;  /* 0x00000000000079af */ /* 0x000e220000000000 */
[----:B------:R-:W-:Y:S05]  /*7920*/  @P2 BRA `(.L_x_1) ;  /* 0xffffffe800902947 */ /* 0x000fea000383ffff */
.L_x_0:
[----:B------:R-:W-:Y:S02]  /*7930*/  WARPGROUP.DEPBAR.LE gsb0, 0x0 ;  /* 0x00008000000079c5 */ /* 0x000fe40000010000 */
[----:B------:R-:W-:-:S04]  /*7940*/  DEPBAR.LE SB0, 0x0 ;  /* 0x000080000000791a */ /* 0x000fc80000000000 */
[----:B------:R-:W-:Y:S01]  /*7950*/  IADD3 R16, R17, UR13, R16 ;  /* 0x0000000d11107c10 */ /* 0x000fe2000fffe010 */
[----:B------:R-:W-:Y:S01]  /*7960*/  VIADD R6, R0, 0x3 ;  /* 0x0000000300067836 */ /* 0x000fe20000000000 */
[----:B------:R-:W-:Y:S01]  /*7970*/  LEA R2, R2, UR13, 0x4 ;  /* 0x0000000d02027c11 */ /* 0x000fe2000f8e20ff */
[----:B------:R-:W-:Y:S01]  /*7980*/  BAR.SYNC.DEFER_BLOCKING 0x0 ;  /* 0x0000000000007b1d */ /* 0x000fe20000010000 */
[----:B------:R-:W-:Y:S02]  /*7990*/  VIADD R4, R0, 0x4 ;  /* 0x0000000400047836 */ /* 0x000fe40000000000 */
[----:B------:R-:W-:Y:S01]  /*79a0*/  IMAD.U32 R5, RZ, RZ, UR32 ;  /* 0x00000020ff057e24 */ /* 0x000fe2000f8e00ff */
[-C--:B------:R-:W-:Y:S01]  /*79b0*/  ISETP.LT.AND P3, PT, R6, R153.reuse, !P0 ;  /* 0x000000990600720c */ /* 0x080fe20004761270 */
[----:B------:R-:W-:Y:S01]  /*79c0*/  IMAD.MOV.U32 R6, RZ, RZ, R24 ;  /* 0x000000ffff067224 */ /* 0x000fe200078e0018 */
[----:B------:R-:W-:Y:S01]  /*79d0*/  ISETP.LT.AND P5, PT, R4, R153, !P0 ;  /* 0x000000990400720c */ /* 0x000fe200047a1270 */
[----:B------:R-:W-:Y:S01]  /*79e0*/  IMAD R100, R5, 0x8, R16 ;  /* 0x0000000805647824 */ /* 0x000fe200078e0210 */
[----:B------:R-:W-:Y:S01]  /*79f0*/  ULDC UR4, c[0x0][0x244] ;  /* 0x0000910000047ab9 */ /* 0x000fe20000000800 */
[----:B------:R-:W-:Y:S01]  /*7a00*/  IMAD.MOV.U32 R4, RZ, RZ, R56 ;  /* 0x000000ffff047224 */ /* 0x000fe200078e0038 */
[----:B------:R-:W-:Y:S01]  /*7a10*/  ULDC UR5, c[0x0][0x248] ;  /* 0x0000920000057ab9 */ /* 0x000fe20000000800 */
[----:B------:R-:W-:Y:S01]  /*7a20*/  IMAD.MOV.U32 R5, RZ, RZ, R58 ;  /* 0x000000ffff057224 */ /* 0x000fe200078e003a */
[----:B------:R-:W-:Y:S01]  /*7a30*/  ULDC.64 UR6, c[0x0][0x220] ;  /* 0x0000880000067ab9 */ /* 0x000fe20000000a00 */
[----:B------:R-:W-:-:S02]  /*7a40*/  IMAD.MOV.U32 R7, RZ, RZ, R26 ;  /* 0x000000ffff077224 */ /* 0x000fc400078e001a */
[----:B------:R-:W-:Y:S02]  /*7a50*/  VIADD R8, R0, 0x2 ;  /* 0x0000000200087836 */ /* 0x000fe40000000000 */
[----:B------:R-:W-:Y:S02]  /*7a60*/  IMAD.MOV.U32 R9, RZ, RZ, R59 ;  /* 0x000000ffff097224 */ /* 0x000fe400078e003b */
[----:B------:R-:W-:Y:S01]  /*7a70*/  IMAD.MOV.U32 R10, RZ, RZ, R25 ;  /* 0x000000ffff0a7224 */ /* 0x000fe200078e0019 */
[----:B------:R-:W-:Y:S01]  /*7a80*/  ISETP.LT.AND P2, PT, R8, R153, !P0 ;  /* 0x000000990800720c */ /* 0x000fe20004741270 */
[----:B------:R-:W-:Y:S02]  /*7a90*/  IMAD.MOV.U32 R8, RZ, RZ, R57 ;  /* 0x000000ffff087224 */ /* 0x000fe400078e0039 */
[----:B------:R-:W-:Y:S01]  /*7aa0*/  IMAD.MOV.U32 R11, RZ, RZ, R27 ;  /* 0x000000ffff0b7224 */ /* 0x000fe200078e001b */
[----:B------:R2:W-:Y:S01]  /*7ab0*/  STSM.16.M88.4 [R100], R4 ;  /* 0x0000000464007844 */ /* 0x0005e20000000200 */
[----:B------:R-:W-:-:S02]  /*7ac0*/  IMAD.MOV.U32 R12, RZ, RZ, R60 ;  /* 0x000000ffff0c7224 */ /* 0x000fc400078e003c */
[----:B------:R-:W-:Y:S01]  /*7ad0*/  IMAD.MOV.U32 R13, RZ, RZ, R62 ;  /* 0x000000ffff0d7224 */ /* 0x000fe200078e003e */
[----:B------:R-:W-:Y:S01]  /*7ae0*/  BAR.SYNC.DEFER_BLOCKING 0x0 ;  /* 0x0000000000007b1d */ /* 0x000fe20000010000 */
[----:B------:R-:W-:Y:S02]  /*7af0*/  IMAD.MOV.U32 R14, RZ, RZ, R28 ;  /* 0x000000ffff0e7224 */ /* 0x000fe400078e001c */
[----:B------:R-:W-:Y:S02]  /*7b00*/  IMAD.MOV.U32 R15, RZ, RZ, R30 ;  /* 0x000000ffff0f7224 */ /* 0x000fe400078e001e */
[----:B------:R-:W-:Y:S02]  /*7b10*/  IMAD.MOV.U32 R16, RZ, RZ, R61 ;  /* 0x000000ffff107224 */ /* 0x000fe400078e003d */
[----:B------:R-:W-:Y:S02]  /*7b20*/  IMAD.MOV.U32 R17, RZ, RZ, R63 ;  /* 0x000000ffff117224 */ /* 0x000fe400078e003f */
[----:B------:R-:W-:-:S02]  /*7b30*/  IMAD.MOV.U32 R18, RZ, RZ, R29 ;  /* 0x000000ffff127224 */ /* 0x000fc400078e001d */
[----:B------:R-:W-:Y:S02]  /*7b40*/  IMAD.MOV.U32 R19, RZ, RZ, R31 ;  /* 0x000000ffff137224 */ /* 0x000fe400078e001f */
[----:B--2---:R-:W-:Y:S02]  /*7b50*/  IMAD.MOV.U32 R4, RZ, RZ, R64 ;  /* 0x000000ffff047224 */ /* 0x004fe400078e0040 */
[----:B------:R-:W-:Y:S02]  /*7b60*/  IMAD.MOV.U32 R5, RZ, RZ, R66 ;  /* 0x000000ffff057224 */ /* 0x000fe400078e0042 */
[----:B------:R-:W-:Y:S02]  /*7b70*/  IMAD.MOV.U32 R6, RZ, RZ, R32 ;  /* 0x000000ffff067224 */ /* 0x000fe400078e0020 */
[----:B------:R-:W-:Y:S02]  /*7b80*/  IMAD.MOV.U32 R7, RZ, RZ, R34 ;  /* 0x000000ffff077224 */ /* 0x000fe400078e0022 */
[----:B------:R-:W-:-:S02]  /*7b90*/  IMAD.MOV.U32 R20, RZ, RZ, R73 ;  /* 0x000000ffff147224 */ /* 0x000fc400078e0049 */
[----:B------:R-:W-:Y:S01]  /*7ba0*/  IMAD.MOV.U32 R21, RZ, RZ, R75 ;  /* 0x000000ffff157224 */ /* 0x000fe200078e004b */
[----:B------:R-:W2:Y:S01]  /*7bb0*/  LDS.128 R96, [R2] ;  /* 0x0000000002607984 */ /* 0x000ea20000000c00 */
[----:B------:R-:W-:Y:S02]  /*7bc0*/  IMAD.MOV.U32 R22, RZ, RZ, R41 ;  /* 0x000000ffff167224 */ /* 0x000fe400078e0029 */
[----:B------:R-:W-:Y:S01]  /*7bd0*/  IMAD.MOV.U32 R23, RZ, RZ, R43 ;  /* 0x000000ffff177224 */ /* 0x000fe200078e002b */
[----:B------:R-:W-:Y:S01]  /*7be0*/  BAR.SYNC.DEFER_BLOCKING 0x0 ;  /* 0x0000000000007b1d */ /* 0x000fe20000010000 */
[----:B------:R-:W-:Y:S02]  /*7bf0*/  IMAD.MOV.U32 R24, RZ, RZ, R77 ;  /* 0x000000ffff187224 */ /* 0x000fe400078e004d */
[----:B------:R-:W-:Y:S02]  /*7c00*/  IMAD.MOV.U32 R25, RZ, RZ, R79 ;  /* 0x000000ffff197224 */ /* 0x000fe400078e004f */
[----:B------:R-:W-:-:S02]  /*7c10*/  IMAD.MOV.U32 R26, RZ, RZ, R45 ;  /* 0x000000ffff1a7224 */ /* 0x000fc400078e002d */
[----:B------:R-:W-:Y:S02]  /*7c20*/  IMAD.MOV.U32 R27, RZ, RZ, R47 ;  /* 0x000000ffff1b7224 */ /* 0x000fe400078e002f */
[----:B------:R-:W-:Y:S02]  /*7c30*/  IMAD.MOV.U32 R28, RZ, RZ, R80 ;  /* 0x000000ffff1c7224 */ /* 0x000fe400078e0050 */
[----:B------:R-:W-:Y:S02]  /*7c40*/  IMAD.MOV.U32 R29, RZ, RZ, R82 ;  /* 0x000000ffff1d7224 */ /* 0x000fe400078e0052 */
[----:B------:R-:W-:Y:S02]  /*7c50*/  IMAD.MOV.U32 R30, RZ, RZ, R48 ;  /* 0x000000ffff1e7224 */ /* 0x000fe400078e0030 */
[----:B------:R-:W-:Y:S02]  /*7c60*/  IMAD.MOV.U32 R31, RZ, RZ, R50 ;  /* 0x000000ffff1f7224 */ /* 0x000fe400078e0032 */
[----:B------:R-:W-:-:S02]  /*7c70*/  IMAD.MOV.U32 R45, RZ, RZ, R83 ;  /* 0x000000ffff2d7224 */ /* 0x000fc400078e0053 */
[----:B------:R-:W-:Y:S02]  /*7c80*/  IMAD.MOV.U32 R47, RZ, RZ, R51 ;  /* 0x000000ffff2f7224 */ /* 0x000fe400078e0033 */
[----:B------:R-:W-:Y:S02]  /*7c90*/  IMAD.MOV.U32 R48, RZ, RZ, R84 ;  /* 0x000000ffff307224 */ /* 0x000fe400078e0054 */
[----:B------:R-:W-:Y:S01]  /*7ca0*/  IMAD.MOV.U32 R50, RZ, RZ, R52 ;  /* 0x000000ffff327224 */ /* 0x000fe200078e0034 */
[----:B------:R3:W-:Y:S01]  /*7cb0*/  STSM.16.M88.4 [R100], R8 ;  /* 0x0000000864007844 */ /* 0x0007e20000000200 */
[----:B------:R-:W-:Y:S02]  /*7cc0*/  IMAD.MOV.U32 R51, RZ, RZ, R54 ;  /* 0x000000ffff337224 */ /* 0x000fe400078e0036 */
[----:B------:R-:W-:Y:S01]  /*7cd0*/  IMAD R3, R3, UR4, RZ ;  /* 0x0000000403037c24 */ /* 0x000fe2000f8e02ff */
[----:B------:R-:W-:Y:S01]  /*7ce0*/  BAR.SYNC.DEFER_BLOCKING 0x0 ;  /* 0x0000000000007b1d */ /* 0x000fe20000010000 */
[----:B---3--:R-:W-:-:S02]  /*7cf0*/  IMAD.MOV.U32 R8, RZ, RZ, R65 ;  /* 0x000000ffff087224 */ /* 0x008fc400078e0041 */
[----:B------:R-:W-:Y:S02]  /*7d00*/  IMAD.MOV.U32 R9, RZ, RZ, R67 ;  /* 0x000000ffff097224 */ /* 0x000fe400078e0043 */
[----:B------:R-:W-:Y:S02]  /*7d10*/  IMAD.MOV.U32 R10, RZ, RZ, R33 ;  /* 0x000000ffff0a7224 */ /* 0x000fe400078e0021 */
[----:B------:R-:W-:Y:S01]  /*7d20*/  IMAD.MOV.U32 R11, RZ, RZ, R35 ;  /* 0x000000ffff0b7224 */ /* 0x000fe200078e0023 */
[----:B------:R-:W3:Y:S01]  /*7d30*/  LDS.128 R92, [R2] ;  /* 0x00000000025c7984 */ /* 0x000ee20000000c00 */
[----:B------:R-:W-:Y:S06]  /*7d40*/  BAR.SYNC.DEFER_BLOCKING 0x0 ;  /* 0x0000000000007b1d */ /* 0x000fec0000010000 */
[----:B------:R5:W-:Y:S02]  /*7d50*/  STSM.16.M88.4 [R100], R12 ;  /* 0x0000000c64007844 */ /* 0x000be40000000200 */
[----:B------:R-:W-:Y:S01]  /*7d60*/  BAR.SYNC.DEFER_BLOCKING 0x0 ;  /* 0x0000000000007b1d */ /* 0x000fe20000010000 */
[----:B-----5:R-:W-:-:S02]  /*7d70*/  IMAD.MOV.U32 R12, RZ, RZ, R68 ;  /* 0x000000ffff0c7224 */ /* 0x020fc400078e0044 */
[----:B------:R-:W-:Y:S02]  /*7d80*/  IMAD.MOV.U32 R13, RZ, RZ, R70 ;  /* 0x000000ffff0d7224 */ /* 0x000fe400078e0046 */
[----:B------:R-:W-:Y:S02]  /*7d90*/  IMAD.MOV.U32 R14, RZ, RZ, R36 ;  /* 0x000000ffff0e7224 */ /* 0x000fe400078e0024 */
[----:B------:R-:W-:Y:S02]  /*7da0*/  IMAD.MOV.U32 R15, RZ, RZ, R38 ;  /* 0x000000ffff0f7224 */ /* 0x000fe400078e0026 */
[----:B------:R-:W-:Y:S02]  /*7db0*/  IMAD.MOV.U32 R68, RZ, RZ, R85 ;  /* 0x000000ffff447224 */ /* 0x000fe400078e0055 */
[----:B------:R-:W-:Y:S01]  /*7dc0*/  IMAD.MOV.U32 R70, RZ, RZ, R53 ;  /* 0x000000ffff467224 */ /* 0x000fe200078e0035 */
[----:B------:R-:W5:Y:S01]  /*7dd0*/  LDS.128 R88, [R2] ;  /* 0x0000000002587984 */ /* 0x000f620000000c00 */
[----:B------:R-:W-:Y:S06]  /*7de0*/  BAR.SYNC.DEFER_BLOCKING 0x0 ;  /* 0x0000000000007b1d */ /* 0x000fec0000010000 */
[----:B------:R1:W-:Y:S02]  /*7df0*/  STSM.16.M88.4 [R100], R16 ;  /* 0x0000001064007844 */ /* 0x0003e40000000200 */
[----:B------:R-:W-:Y:S01]  /*7e00*/  BAR.SYNC.DEFER_BLOCKING 0x0 ;  /* 0x0000000000007b1d */ /* 0x000fe20000010000 */
[----:B-1----:R-:W-:-:S02]  /*7e10*/  IMAD.MOV.U32 R16, RZ, RZ, R69 ;  /* 0x000000ffff107224 */ /* 0x002fc400078e0045 */
[----:B------:R-:W-:Y:S02]  /*7e20*/  IMAD.MOV.U32 R17, RZ, RZ, R71 ;  /* 0x000000ffff117224 */ /* 0x000fe400078e0047 */
[----:B------:R-:W-:Y:S02]  /*7e30*/  IMAD.MOV.U32 R18, RZ, RZ, R37 ;  /* 0x000000ffff127224 */ /* 0x000fe400078e0025 */
[----:B------:R-:W-:Y:S02]  /*7e40*/  IMAD.MOV.U32 R19, RZ, RZ, R39 ;  /* 0x000000ffff137224 */ /* 0x000fe400078e0027 */
[----:B------:R-:W-:Y:S02]  /*7e50*/  IMAD.MOV.U32 R69, RZ, RZ, R87 ;  /* 0x000000ffff457224 */ /* 0x000fe400078e0057 */
[----:B------:R-:W-:Y:S01]  /*7e60*/  IMAD.MOV.U32 R71, RZ, RZ, R55 ;  /* 0x000000ffff477224 */ /* 0x000fe200078e0037 */
[----:B------:R-:W1:Y:S01]  /*7e70*/  LDS.128 R64, [R2] ;  /* 0x0000000002407984 */ /* 0x000e620000000c00 */
[----:B------:R-:W-:Y:S06]  /*7e80*/  BAR.SYNC.DEFER_BLOCKING 0x0 ;  /* 0x0000000000007b1d */ /* 0x000fec0000010000 */
[----:B------:R-:W-:Y:S02]  /*7e90*/  STSM.16.M88.4 [R100], R4 ;  /* 0x0000000464007844 */ /* 0x000fe40000000200 */
[----:B------:R-:W-:Y:S06]  /*7ea0*/  BAR.SYNC.DEFER_BLOCKING 0x0 ;  /* 0x0000000000007b1d */ /* 0x000fec0000010000 */
[----:B------:R-:W4:Y:S02]  /*7eb0*/  LDS.128 R60, [R2] ;  /* 0x00000000023c7984 */ /* 0x000f240000000c00 */
[----:B------:R-:W-:Y:S06]  /*7ec0*/  BAR.SYNC.DEFER_BLOCKING 0x0 ;  /* 0x0000000000007b1d */ /* 0x000fec0000010000 */
[----:B------:R2:W-:Y:S02]  /*7ed0*/  STSM.16.M88.4 [R100], R8 ;  /* 0x0000000864007844 */ /* 0x0005e40000000200 */
[----:B------:R-:W-:Y:S01]  /*7ee0*/  BAR.SYNC.DEFER_BLOCKING 0x0 ;  /* 0x0000000000007b1d */ /* 0x000fe20000010000 */
[----:B--2---:R-:W-:-:S02]  /*7ef0*/  IMAD.MOV.U32 R8, RZ, RZ, R72 ;  /* 0x000000ffff087224 */ /* 0x004fc400078e0048 */
[----:B------:R-:W-:Y:S02]  /*7f00*/  IMAD.MOV.U32 R9, RZ, RZ, R74 ;  /* 0x000000ffff097224 */ /* 0x000fe400078e004a */
[----:B------:R-:W-:Y:S01]  /*7f10*/  IMAD.MOV.U32 R10, RZ, RZ, R40 ;  /* 0x000000ffff0a7224 */ /* 0x000fe200078e0028 */
[----:B------:R-:W-:Y:S01]  /*7f20*/  LEA R40, P4, R3, UR6, 0x2 ;  /* 0x0000000603287c11 */ /* 0x000fe2000f8810ff */
[----:B------:R-:W-:-:S03]  /*7f30*/  IMAD.MOV.U32 R11, RZ, RZ, R42 ;  /* 0x000000ffff0b7224 */ /* 0x000fc600078e002a */
[----:B------:R-:W-:Y:S02]  /*7f40*/  LEA.HI.X.SX32 R3, R3, UR7, 0x2, P4 ;  /* 0x0000000703037c11 */ /* 0x000fe4000a0f16ff */
[----:B------:R-:W-:Y:S01]  /*7f50*/  ISETP.LT.AND P4, PT, R0, R153, !P0 ;  /* 0x000000990000720c */ /* 0x000fe20004781270 */
[----:B------:R-:W2:Y:S01]  /*7f60*/  LDS.128 R56, [R2] ;  /* 0x0000000002387984 */ /* 0x000ea20000000c00 */
[----:B------:R-:W-:Y:S06]  /*7f70*/  BAR.SYNC.DEFER_BLOCKING 0x0 ;  /* 0x0000000000007b1d */ /* 0x000fec0000010000 */
[----:B------:R-:W-:Y:S02]  /*7f80*/  STSM.16.M88.4 [R100], R12 ;  /* 0x0000000c64007844 */ /* 0x000fe40000000200 */
[----:B------:R-:W-:Y:S06]  /*7f90*/  BAR.SYNC.DEFER_BLOCKING 0x0 ;  /* 0x0000000000007b1d */ /* 0x000fec0000010000 */
[----:B------:R-:W2:Y:S02]  /*7fa0*/  LDS.128 R32, [R2] ;  /* 0x0000000002207984 */ /* 0x000ea40000000c00 */
[----:B------:R-:W-:Y:S06]  /*7fb0*/  BAR.SYNC.DEFER_BLOCKING 0x0 ;  /* 0x0000000000007b1d */ /* 0x000fec0000010000 */
[----:B------:R3:W-:Y:S02]  /*7fc0*/  STSM.16.M88.4 [R100], R16 ;  /* 0x0000001064007844 */ /* 0x0007e40000000200 */
[----:B------:R-:W-:Y:S01]  /*7fd0*/  BAR.SYNC.DEFER_BLOCKING 0x0 ;  /* 0x0000000000007b1d */ /* 0x000fe20000010000 */
[----:B---3--:R-:W-:-:S02]  /*7fe0*/  IMAD.MOV.U32 R16, RZ, RZ, R76 ;  /* 0x000000ffff107224 */ /* 0x008fc400078e004c */
[----:B------:R-:W-:Y:S02]  /*7ff0*/  IMAD.MOV.U32 R17, RZ, RZ, R78 ;  /* 0x000000ffff117224 */ /* 0x000fe400078e004e */
[----:B------:R-:W-:Y:S02]  /*8000*/  IMAD.MOV.U32 R18, RZ, RZ, R44 ;  /* 0x000000ffff127224 */ /* 0x000fe400078e002c */
[----:B------:R-:W-:Y:S02]  /*8010*/  IMAD.MOV.U32 R19, RZ, RZ, R46 ;  /* 0x000000ffff137224 */ /* 0x000fe400078e002e */
[----:B------:R-:W-:Y:S02]  /*8020*/  IMAD.MOV.U32 R44, RZ, RZ, R81 ;  /* 0x000000ffff2c7224 */ /* 0x000fe400078e0051 */
[----:B------:R-:W-:Y:S01]  /*8030*/  IMAD.MOV.U32 R46, RZ, RZ, R49 ;  /* 0x000000ffff2e7224 */ /* 0x000fe200078e0031 */
[----:B------:R-:W3:Y:S01]  /*8040*/  LDS.128 R36, [R2] ;  /* 0x0000000002247984 */ /* 0x000ee20000000c00 */
[----:B------:R-:W-:Y:S01]  /*8050*/  IMAD.MOV.U32 R49, RZ, RZ, R86 ;  /* 0x000000ffff317224 */ /* 0x000fe200078e0056 */
[----:B------:R-:W-:Y:S06]  /*8060*/  BAR.SYNC.DEFER_BLOCKING 0x0 ;  /* 0x0000000000007b1d */ /* 0x000fec0000010000 */
[----:B------:R-:W-:Y:S02]  /*8070*/  STSM.16.M88.4 [R100], R8 ;  /* 0x0000000864007844 */ /* 0x000fe40000000200 */
[----:B------:R-:W-:Y:S06]  /*8080*/  BAR.SYNC.DEFER_BLOCKING 0x0 ;  /* 0x0000000000007b1d */ /* 0x000fec0000010000 */
[----:B------:R-:W3:Y:S02]  /*8090*/  LDS.128 R4, [R2] ;  /* 0x0000000002047984 */ /* 0x000ee40000000c00 */
        /* <DEDUP_REMOVED lines=13> */
[----:B------:R5:W-:Y:S02]  /*8170*/  STSM.16.M88.4 [R100], R28 ;  /* 0x0000001c64007844 */ /* 0x000be40000000200 */
[----:B------:R-:W-:Y:S01]  /*8180*/  BAR.SYNC.DEFER_BLOCKING 0x0 ;  /* 0x0000000000007b1d */ /* 0x000fe20000010000 */
[----:B-----5:R-:W-:-:S04]  /*8190*/  IMAD R28, R0, UR5, RZ ;  /* 0x00000005001c7c24 */ /* 0x020fc8000f8e02ff */
[C---:B------:R-:W-:Y:S01]  /*81a0*/  VIADD R41, R28.reuse, UR5 ;  /* 0x000000051c297c36 */ /* 0x040fe20008000000 */
[----:B------:R-:W-:-:S04]  /*81b0*/  LEA R42, P6, R28, R40, 0x2 ;  /* 0x000000281c2a7211 */ /* 0x000fc800078c10ff */
[----:B------:R-:W-:Y:S01]  /*81c0*/  LEA.HI.X.SX32 R43, R28, R3, 0x2, P6 ;  /* 0x000000031c2b7211 */ /* 0x000fe200030f16ff */
[----:B------:R-:W5:Y:S01]  /*81d0*/  LDS.128 R16, [R2] ;  /* 0x0000000002107984 */ /* 0x000f620000000c00 */
[----:B------:R-:W-:Y:S06]  /*81e0*/  BAR.SYNC.DEFER_BLOCKING 0x0 ;  /* 0x0000000000007b1d */ /* 0x000fec0000010000 */
[----:B------:R1:W-:Y:S02]  /*81f0*/  STSM.16.M88.4 [R100], R44 ;  /* 0x0000002c64007844 */ /* 0x0003e40000000200 */
[----:B------:R-:W-:Y:S01]  /*8200*/  BAR.SYNC.DEFER_BLOCKING 0x0 ;  /* 0x0000000000007b1d */ /* 0x000fe20000010000 */
[----:B-1----:R-:W-:Y:S01]  /*8210*/  VIADD R46, R0, 0x5 ;  /* 0x00000005002e7836 */ /* 0x002fe20000000000 */
[C---:B------:R-:W-:Y:S01]  /*8220*/  LEA R44, P6, R41.reuse, R40, 0x2 ;  /* 0x00000028292c7211 */ /* 0x040fe200078c10ff */
[----:B------:R-:W-:-:S03]  /*8230*/  VIADD R47, R41, UR5 ;  /* 0x00000005292f7c36 */ /* 0x000fc60008000000 */
[----:B------:R-:W-:Y:S01]  /*8240*/  LEA.HI.X.SX32 R45, R41, R3, 0x2, P6 ;  /* 0x00000003292d7211 */ /* 0x000fe200030f16ff */
[----:B------:R-:W-:Y:S01]  /*8250*/  VIADD R41, R47, UR5 ;  /* 0x000000052f297c36 */ /* 0x000fe20008000000 */
[----:B------:R-:W1:Y:S01]  /*8260*/  LDS.128 R24, [R2] ;  /* 0x0000000002187984 */ /* 0x000e620000000c00 */
[----:B------:R-:W-:Y:S06]  /*8270*/  BAR.SYNC.DEFER_BLOCKING 0x0 ;  /* 0x0000000000007b1d */ /* 0x000fec0000010000 */
[----:B------:R4:W-:Y:S02]  /*8280*/  STSM.16.M88.4 [R100], R48 ;  /* 0x0000003064007844 */ /* 0x0009e40000000200 */
[----:B------:R-:W-:Y:S01]  /*8290*/  BAR.SYNC.DEFER_BLOCKING 0x0 ;  /* 0x0000000000007b1d */ /* 0x000fe20000010000 */
[----:B----4-:R-:W-:-:S02]  /*82a0*/  VIADD R48, R0, 0x6 ;  /* 0x0000000600307836 */ /* 0x010fc40000000000 */
[----:B------:R-:W-:-:S03]  /*82b0*/  VIADD R50, R0, 0x8 ;  /* 0x0000000800327836 */ /* 0x000fc60000000000 */
[----:B------:R-:W4:Y:S02]  /*82c0*/  LDS.128 R28, [R2] ;  /* 0x00000000021c7984 */ /* 0x000f240000000c00 */
[----:B------:R-:W-:Y:S06]  /*82d0*/  BAR.SYNC.DEFER_BLOCKING 0x0 ;  /* 0x0000000000007b1d */ /* 0x000fec0000010000 */
[----:B------:R-:W-:Y:S02]  /*82e0*/  STSM.16.M88.4 [R100], R68 ;  /* 0x0000004464007844 */ /* 0x000fe40000000200 */
[----:B------:R-:W-:Y:S06]  /*82f0*/  BAR.SYNC.DEFER_BLOCKING 0x0 ;  /* 0x0000000000007b1d */ /* 0x000fec0000010000 */
[----:B------:R2:W-:Y:S01]  /*8300*/  @P4 STG.E desc[UR22][R42.64], R96 ;  /* 0x000000602a004986 */ /* 0x0005e2000c101916 */
[----:B------:R-:W-:-:S02]  /*8310*/  ISETP.LT.AND P4, PT, R46, R153, !P0 ;  /* 0x000000992e00720c */ /* 0x000fc40004781270 */
[CC--:B------:R-:W-:Y:S01]  /*8320*/  LEA R46, P6, R47.reuse, R40.reuse, 0x2 ;  /* 0x000000282f2e7211 */ /* 0x0c0fe200078c10ff */
[----:B------:R3:W-:Y:S03]  /*8330*/  @P1 STG.E desc[UR22][R44.64], R92 ;  /* 0x0000005c2c001986 */ /* 0x0007e6000c101916 */
[----:B------:R-:W-:Y:S02]  /*8340*/  LEA.HI.X.SX32 R47, R47, R3, 0x2, P6 ;  /* 0x000000032f2f7211 */ /* 0x000fe400030f16ff */
[----:B------:R-:W-:Y:S02]  /*8350*/  ISETP.LT.AND P6, PT, R48, R153, !P0 ;  /* 0x000000993000720c */ /* 0x000fe400047c1270 */
[C---:B------:R-:W-:Y:S01]  /*8360*/  LEA R48, P1, R41.reuse, R40, 0x2 ;  /* 0x0000002829307211 */ /* 0x040fe200078210ff */
[----:B--2---:R-:W-:Y:S01]  /*8370*/  VIADD R42, R0, 0x7 ;  /* 0x00000007002a7836 */ /* 0x004fe20000000000 */
[----:B------:R2:W-:Y:S01]  /*8380*/  @P2 STG.E desc[UR22][R46.64], R97 ;  /* 0x000000612e002986 */ /* 0x0005e2000c101916 */
[C---:B------:R-:W-:Y:S01]  /*8390*/  VIADD R43, R41.reuse, UR5 ;  /* 0x00000005292b7c36 */ /* 0x040fe20008000000 */
[----:B------:R-:W-:-:S02]  /*83a0*/  LEA.HI.X.SX32 R49, R41, R3, 0x2, P1 ;  /* 0x0000000329317211 */ /* 0x000fc400008f16ff */
[-C--:B------:R-:W-:Y:S01]  /*83b0*/  ISETP.LT.AND P2, PT, R42, R153.reuse, !P0 ;  /* 0x000000992a00720c */ /* 0x080fe20004741270 */
[C---:B------:R-:W-:Y:S01]  /*83c0*/  VIADD R41, R43.reuse, UR5 ;  /* 0x000000052b297c36 */ /* 0x040fe20008000000 */
[-C--:B------:R-:W-:Y:S01]  /*83d0*/  LEA R42, P1, R43, R40.reuse, 0x2 ;  /* 0x000000282b2a7211 */ /* 0x080fe200078210ff */
[----:B------:R5:W-:Y:S01]  /*83e0*/  @P3 STG.E desc[UR22][R48.64], R93 ;  /* 0x0000005d30003986 */ /* 0x000be2000c101916 */
[----:B------:R-:W-:Y:S01]  /*83f0*/  ISETP.LT.AND P3, PT, R50, R153, !P0 ;  /* 0x000000993200720c */ /* 0x000fe20004761270 */
[----:B------:R-:W-:Y:S01]  /*8400*/  VIADD R51, R41, UR5 ;  /* 0x0000000529337c36 */ /* 0x000fe20008000000 */
[----:B------:R-:W-:Y:S01]  /*8410*/  LEA.HI.X.SX32 R43, R43, R3, 0x2, P1 ;  /* 0x000000032b2b7211 */ /* 0x000fe200008f16ff */
[----:B------:R-:W-:Y:S01]  /*8420*/  VIADD R50, R0, 0x9 ;  /* 0x0000000900327836 */ /* 0x000fe20000000000 */
[----:B---3--:R-:W-:-:S03]  /*8430*/  LEA R44, P1, R41, R40, 0x2 ;  /* 0x00000028292c7211 */ /* 0x008fc600078210ff */
[----:B------:R3:W-:Y:S01]  /*8440*/  @P5 STG.E desc[UR22][R42.64], R98 ;  /* 0x000000622a005986 */ /* 0x0007e2000c101916 */
[----:B------:R-:W-:Y:S01]  /*8450*/  LEA.HI.X.SX32 R45, R41, R3, 0x2, P1 ;  /* 0x00000003292d7211 */ /* 0x000fe200008f16ff */
[C---:B------:R-:W-:Y:S01]  /*8460*/  VIADD R41, R51.reuse, UR5 ;  /* 0x0000000533297c36 */ /* 0x040fe20008000000 */
[CC--:B--2---:R-:W-:Y:S01]  /*8470*/  LEA R46, P1, R51.reuse, R40.reuse, 0x2 ;  /* 0x00000028332e7211 */ /* 0x0c4fe200078210ff */
[----:B-----5:R-:W-:Y:S01]  /*8480*/  VIADD R48, R0, 0xa ;  /* 0x0000000a00307836 */ /* 0x020fe20000000000 */
[----:B------:R-:W-:Y:S01]  /*8490*/  ISETP.LT.AND P5, PT, R50, R153, !P0 ;  /* 0x000000993200720c */ /* 0x000fe200047a1270 */
[----:B------:R2:W-:Y:S01]  /*84a0*/  @P4 STG.E desc[UR22][R44.64], R94 ;  /* 0x0000005e2c004986 */ /* 0x0005e2000c101916 */
[----:B------:R-:W-:Y:S01]  /*84b0*/  LEA.HI.X.SX32 R47, R51, R3, 0x2, P1 ;  /* 0x00000003332f7211 */ /* 0x000fe200008f16ff */
[----:B------:R-:W-:Y:S01]  /*84c0*/  VIADD R50, R0, 0xb ;  /* 0x0000000b00327836 */ /* 0x000fe20000000000 */
[----:B------:R-:W-:Y:S02]  /*84d0*/  ISETP.LT.AND P1, PT, R48, R153, !P0 ;  /* 0x000000993000720c */ /* 0x000fe40004721270 */
[CC--:B------:R-:W-:Y:S01]  /*84e0*/  LEA R48, P4, R41.reuse, R40.reuse, 0x2 ;  /* 0x0000002829307211 */ /* 0x0c0fe200078810ff */
[C---:B---3--:R-:W-:Y:S01]  /*84f0*/  VIADD R43, R41.reuse, UR5 ;  /* 0x00000005292b7c36 */ /* 0x048fe20008000000 */
[----:B------:R3:W-:Y:S02]  /*8500*/  @P6 STG.E desc[UR22][R46.64], R99 ;  /* 0x000000632e006986 */ /* 0x0007e4000c101916 */
[----:B------:R-:W-:Y:S01]  /*8510*/  LEA.HI.X.SX32 R49, R41, R3, 0x2, P4 ;  /* 0x0000000329317211 */ /* 0x000fe200020f16ff */
[C---:B------:R-:W-:Y:S01]  /*8520*/  VIADD R41, R43.reuse, UR5 ;  /* 0x000000052b297c36 */ /* 0x040fe20008000000 */
[----:B------:R-:W-:-:S02]  /*8530*/  LEA R42, P6, R43, R40, 0x2 ;  /* 0x000000282b2a7211 */ /* 0x000fc400078c10ff */
[----:B------:R-:W-:Y:S01]  /*8540*/  ISETP.LT.AND P4, PT, R50, R153, !P0 ;  /* 0x000000993200720c */ /* 0x000fe20004781270 */
[----:B------:R5:W-:Y:S01]  /*8550*/  @P2 STG.E desc[UR22][R48.64], R95 ;  /* 0x0000005f30002986 */ /* 0x000be2000c101916 */
[-C--:B------:R-:W-:Y:S01]  /*8560*/  LEA.HI.X.SX32 R43, R43, R3.reuse, 0x2, P6 ;  /* 0x000000032b2b7211 */ /* 0x080fe200030f16ff */
[C---:B------:R-:W-:Y:S01]  /*8570*/  VIADD R50, R0.reuse, 0xc ;  /* 0x0000000c00327836 */ /* 0x040fe20000000000 */
[CC--:B--2---:R-:W-:Y:S01]  /*8580*/  LEA R44, P6, R41.reuse, R40.reuse, 0x2 ;  /* 0x00000028292c7211 */ /* 0x0c4fe200078c10ff */
[----:B---3--:R-:W-:Y:S02]  /*8590*/  VIADD R46, R0, 0xd ;  /* 0x0000000d002e7836 */ /* 0x008fe40000000000 */
[----:B------:R2:W-:Y:S01]  /*85a0*/  @P3 STG.E desc[UR22][R42.64], R88 ;  /* 0x000000582a003986 */ /* 0x0005e2000c101916 */
[C---:B------:R-:W-:Y:S01]  /*85b0*/  VIADD R47, R41.reuse, UR5 ;  /* 0x00000005292f7c36 */ /* 0x040fe20008000000 */
[----:B------:R-:W-:Y:S02]  /*85c0*/  LEA.HI.X.SX32 R45, R41, R3, 0x2, P6 ;  /* 0x00000003292d7211 */ /* 0x000fe400030f16ff */
        /* <DEDUP_REMOVED lines=8> */
[----:B-----5:R-:W-:-:S03]  /*8650*/  LEA R48, P6, R41, R40, 0x2 ;  /* 0x0000002829307211 */ /* 0x020fc600078c10ff */
[----:B------:R5:W-:Y:S01]  /*8660*/  @P1 STG.E desc[UR22][R46.64], R89 ;  /* 0x000000592e001986 */ /* 0x000be2000c101916 */
[----:B------:R-:W-:Y:S01]  /*8670*/  LEA.HI.X.SX32 R49, R41, R3, 0x2, P6 ;  /* 0x0000000329317211 */ /* 0x000fe200030f16ff */
[C---:B------:R-:W-:Y:S01]  /*8680*/  VIADD R41, R51.reuse, UR5 ;  /* 0x0000000533297c36 */ /* 0x040fe20008000000 */
[CC--:B--2---:R-:W-:Y:S01]  /*8690*/  LEA R42, P6, R51.reuse, R40.reuse, 0x2 ;  /* 0x00000028332a7211 */ /* 0x0c4fe200078c10ff */
[----:B---3--:R-:W-:Y:S01]  /*86a0*/  VIADD R44, R0, 0x10 ;  /* 0x00000010002c7836 */ /* 0x008fe20000000000 */
[----:B------:R-:W-:Y:S01]  /*86b0*/  ISETP.LT.AND P5, PT, R50, R153, !P0 ;  /* 0x000000993200720c */ /* 0x000fe200047a1270 */
[----:B------:R2:W-:Y:S01]  /*86c0*/  @P4 STG.E desc[UR22][R48.64], R65 ;  /* 0x0000004130004986 */ /* 0x0005e2000c101916 */
[----:B------:R-:W-:Y:S01]  /*86d0*/  LEA.HI.X.SX32 R43, R51, R3, 0x2, P6 ;  /* 0x00000003332b7211 */ /* 0x000fe200030f16ff */
[----:B------:R-:W-:Y:S01]  /*86e0*/  VIADD R50, R0, 0xf ;  /* 0x0000000f00327836 */ /* 0x000fe20000000000 */
[-C--:B------:R-:W-:Y:S02]  /*86f0*/  ISETP.LT.AND P4, PT, R44, R153.reuse, !P0 ;  /* 0x000000992c00720c */ /* 0x080fe40004781270 */
[CC--:B------:R-:W-:Y:S01]  /*8700*/  LEA R44, P6, R41.reuse, R40.reuse, 0x2 ;  /* 0x00000028292c7211 */ /* 0x0c0fe200078c10ff */
[C---:B-----5:R-:W-:Y:S01]  /*8710*/  VIADD R47, R41.reuse, UR5 ;  /* 0x00000005292f7c36 */ /* 0x060fe20008000000 */
[----:B------:R3:W-:Y:S01]  /*8720*/  @P2 STG.E desc[UR22][R42.64], R90 ;  /* 0x0000005a2a002986 */ /* 0x0007e2000c101916 */
[----:B------:R-:W-:Y:S01]  /*8730*/  ISETP.LT.AND P1, PT, R50, R153, !P0 ;  /* 0x000000993200720c */ /* 0x000fe20004721270 */
[----:B------:R-:W-:Y:S01]  /*8740*/  VIADD R50, R0, 0x11 ;  /* 0x0000001100327836 */ /* 0x000fe20000000000 */
        /* <DEDUP_REMOVED lines=9> */
[C---:B------:R-:W-:Y:S01]  /*87e0*/  VIADD R43, R41.reuse, UR5 ;  /* 0x00000005292b7c36 */ /* 0x040fe20008000000 */
[----:B------:R2:W-:Y:S01]  /*87f0*/  @P5 STG.E desc[UR22][R46.64], R91 ;  /* 0x0000005b2e005986 */ /* 0x0005e2000c101916 */
        /* <DEDUP_REMOVED lines=58> */
[----:B------:R-:W-:Y:S01]  /*8ba0*/  ISETP.LT.AND P2, PT, R50, R153, !P0 ;  /* 0x000000993200720c */ /* 0x000fe20004741270 */
[----:B------:R3:W-:Y:S01]  /*8bb0*/  @P5 STG.E desc[UR22][R42.64], R32 ;  /* 0x000000202a005986 */ /* 0x0007e2000c101916 */
[----:B------:R-:W-:Y:S01]  /*8bc0*/  LEA.HI.X.SX32 R45, R41, R3, 0x2, P6 ;  /* 0x00000003292d7211 */ /* 0x000fe200030f16ff */
[C---:B------:R-:W-:Y:S01]  /*8bd0*/  VIADD R41, R47.reuse, UR5 ;  /* 0x000000052f297c36 */ /* 0x040fe20008000000 */
[----:B------:R-:W-:Y:S01]  /*8be0*/  LEA R46, P6, R47, R40, 0x2 ;  /* 0x000000282f2e7211 */ /* 0x000fe200078c10ff */
[----:B------:R-:W-:-:S02]  /*8bf0*/  VIADD R50, R0, 0x1d ;  /* 0x0000001d00327836 */ /* 0x000fc40000000000 */
[----:B------:R5:W-:Y:S01]  /*8c00*/  @P1 STG.E desc[UR22][R44.64], R36 ;  /* 0x000000242c001986 */ /* 0x000be2000c101916 */
[----:B------:R-:W-:Y:S02]  /*8c10*/  LEA.HI.X.SX32 R47, R47, R3, 0x2, P6 ;  /* 0x000000032f2f7211 */ /* 0x000fe400030f16ff */
[CC--:B--2---:R-:W-:Y:S02]  /*8c20*/  LEA R48, P6, R41.reuse, R40.reuse, 0x2 ;  /* 0x0000002829307211 */ /* 0x0c4fe400078c10ff */
[----:B------:R-:W-:Y:S01]  /*8c30*/  ISETP.LT.AND P5, PT, R50, R153, !P0 ;  /* 0x000000993200720c */ /* 0x000fe200047a1270 */
[C---:B---3--:R-:W-:Y:S01]  /*8c40*/  VIADD R32, R0.reuse, 0x1f ;  /* 0x0000001f00207836 */ /* 0x048fe20000000000 */
[----:B------:R2:W-:Y:S01]  /*8c50*/  @P4 STG.E desc[UR22][R46.64], R33 ;  /* 0x000000212e004986 */ /* 0x0005e2000c101916 */
[C---:B------:R-:W-:Y:S01]  /*8c60*/  VIADD R43, R41.reuse, UR5 ;  /* 0x00000005292b7c36 */ /* 0x040fe20008000000 */
[----:B------:R-:W-:Y:S01]  /*8c70*/  LEA.HI.X.SX32 R49, R41, R3, 0x2, P6 ;  /* 0x0000000329317211 */ /* 0x000fe200030f16ff */
[----:B------:R-:W-:Y:S01]  /*8c80*/  VIADD R50, R0, 0x1e ;  /* 0x0000001e00327836 */ /* 0x000fe20000000000 */
[-C--:B------:R-:W-:Y:S01]  /*8c90*/  ISETP.LT.AND P4, PT, R32, R153.reuse, !P0 ;  /* 0x000000992000720c */ /* 0x080fe20004781270 */
[----:B------:R-:W-:Y:S01]  /*8ca0*/  VIADD R32, R0, 0x20 ;  /* 0x0000002000207836 */ /* 0x000fe20000000000 */
[C---:B------:R-:W-:Y:S01]  /*8cb0*/  LEA R42, P6, R43.reuse, R40, 0x2 ;  /* 0x000000282b2a7211 */ /* 0x040fe200078c10ff */
[----:B-----5:R-:W-:Y:S01]  /*8cc0*/  VIADD R36, R43, UR5 ;  /* 0x000000052b247c36 */ /* 0x020fe20008000000 */
[----:B------:R3:W-:Y:S01]  /*8cd0*/  @P2 STG.E desc[UR22][R48.64], R37 ;  /* 0x0000002530002986 */ /* 0x0007e2000c101916 */
[----:B------:R-:W-:-:S02]  /*8ce0*/  ISETP.LT.AND P1, PT, R50, R153, !P0 ;  /* 0x000000993200720c */ /* 0x000fc40004721270 */
[----:B------:R-:W-:Y:S01]  /*8cf0*/  LEA.HI.X.SX32 R43, R43, R3, 0x2, P6 ;  /* 0x000000032b2b7211 */ /* 0x000fe200030f16ff */
[----:B------:R-:W-:Y:S01]  /*8d00*/  VIADD R41, R36, UR5 ;  /* 0x0000000524297c36 */ /* 0x000fe20008000000 */
[----:B------:R-:W-:Y:S01]  /*8d10*/  ISETP.LT.AND P2, PT, R32, R153, !P0 ;  /* 0x000000992000720c */ /* 0x000fe20004741270 */
[----:B------:R-:W-:Y:S01]  /*8d20*/  VIADD R32, R0, 0x21 ;  /* 0x0000002100207836 */ /* 0x000fe20000000000 */
[-C--:B------:R-:W-:Y:S01]  /*8d30*/  LEA R44, P6, R36, R40.reuse, 0x2 ;  /* 0x00000028242c7211 */ /* 0x080fe200078c10ff */
[----:B------:R5:W-:Y:S01]  /*8d40*/  @P3 STG.E desc[UR22][R42.64], R34 ;  /* 0x000000222a003986 */ /* 0x000be2000c101916 */
[----:B--2---:R-:W-:Y:S02]  /*8d50*/  VIADD R46, R0, 0x23 ;  /* 0x00000023002e7836 */ /* 0x004fe40000000000 */
[----:B------:R-:W-:Y:S01]  /*8d60*/  LEA.HI.X.SX32 R45, R36, R3, 0x2, P6 ;  /* 0x00000003242d7211 */ /* 0x000fe200030f16ff */
[----:B------:R-:W-:Y:S01]  /*8d70*/  VIADD R36, R0, 0x22 ;  /* 0x0000002200247836 */ /* 0x000fe20000000000 */
[-C--:B------:R-:W-:Y:S01]  /*8d80*/  ISETP.LT.AND P3, PT, R32, R153.reuse, !P0 ;  /* 0x000000992000720c */ /* 0x080fe20004761270 */
[C---:B---3--:R-:W-:Y:S01]  /*8d90*/  VIADD R37, R41.reuse, UR5 ;  /* 0x0000000529257c36 */ /* 0x048fe20008000000 */
[----:B------:R-:W-:Y:S01]  /*8da0*/  LEA R32, P6, R41, R40, 0x2 ;  /* 0x0000002829207211 */ /* 0x000fe200078c10ff */
[----:B------:R2:W-:Y:S01]  /*8db0*/  @P5 STG.E desc[UR22][R44.64], R38 ;  /* 0x000000262c005986 */ /* 0x0005e2000c101916 */
[----:B------:R-:W-:-:S02]  /*8dc0*/  ISETP.LT.AND P5, PT, R36, R153, !P0 ;  /* 0x000000992400720c */ /* 0x000fc400047a1270 */
[-C--:B------:R-:W-:Y:S01]  /*8dd0*/  LEA.HI.X.SX32 R33, R41, R3.reuse, 0x2, P6 ;  /* 0x0000000329217211 */ /* 0x080fe200030f16ff */
[C---:B------:R-:W-:Y:S01]  /*8de0*/  VIADD R41, R37.reuse, UR5 ;  /* 0x0000000525297c36 */ /* 0x040fe20008000000 */
[CC--:B------:R-:W-:Y:S01]  /*8df0*/  LEA R36, P6, R37.reuse, R40.reuse, 0x2 ;  /* 0x0000002825247211 */ /* 0x0c0fe200078c10ff */
[----:B-----5:R-:W-:Y:S02]  /*8e00*/  VIADD R34, R0, 0x24 ;  /* 0x0000002400227836 */ /* 0x020fe40000000000 */
[----:B------:R3:W-:Y:S01]  /*8e10*/  @P1 STG.E desc[UR22][R32.64], R35 ;  /* 0x0000002320001986 */ /* 0x0007e2000c101916 */
[----:B------:R-:W-:Y:S02]  /*8e20*/  LEA.HI.X.SX32 R37, R37, R3, 0x2, P6 ;  /* 0x0000000325257211 */ /* 0x000fe400030f16ff */
[-C--:B------:R-:W-:Y:S01]  /*8e30*/  ISETP.LT.AND P1, PT, R46, R153.reuse, !P0 ;  /* 0x000000992e00720c */ /* 0x080fe20004721270 */
[C---:B------:R-:W-:Y:S01]  /*8e40*/  VIADD R46, R41.reuse, UR5 ;  /* 0x00000005292e7c36 */ /* 0x040fe20008000000 */
[C---:B------:R-:W-:Y:S01]  /*8e50*/  LEA R42, P6, R41.reuse, R40, 0x2 ;  /* 0x00000028292a7211 */ /* 0x040fe200078c10ff */
[----:B------:R5:W-:Y:S01]  /*8e60*/  @P4 STG.E desc[UR22][R36.64], R39 ;  /* 0x0000002724004986 */ /* 0x000be2000c101916 */
[----:B------:R-:W-:Y:S01]  /*8e70*/  ISETP.LT.AND P4, PT, R34, R153, !P0 ;  /* 0x000000992200720c */ /* 0x000fe20004781270 */
[----:B------:R-:W-:Y:S01]  /*8e80*/  VIADD R34, R0, 0x26 ;  /* 0x0000002600227836 */ /* 0x000fe20000000000 */
[----:B------:R-:W-:-:S02]  /*8e90*/  LEA.HI.X.SX32 R43, R41, R3, 0x2, P6 ;  /* 0x00000003292b7211 */ /* 0x000fc400030f16ff */
[-C--:B--2---:R-:W-:Y:S01]  /*8ea0*/  LEA R44, P6, R46, R40.reuse, 0x2 ;  /* 0x000000282e2c7211 */ /* 0x084fe200078c10ff */
[----:B---3--:R-:W-:Y:S02]  /*8eb0*/  VIADD R32, R0, 0x25 ;  /* 0x0000002500207836 */ /* 0x008fe40000000000 */
[C---:B------:R-:W-:Y:S01]  /*8ec0*/  VIADD R33, R46.reuse, UR5 ;  /* 0x000000052e217c36 */ /* 0x040fe20008000000 */
[----:B------:R-:W-:Y:S01]  /*8ed0*/  LEA.HI.X.SX32 R45, R46, R3, 0x2, P6 ;  /* 0x000000032e2d7211 */ /* 0x000fe200030f16ff */
[----:B------:R2:W-:Y:S01]  /*8ee0*/  @P2 STG.E desc[UR22][R42.64], R4 ;  /* 0x000000042a002986 */ /* 0x0005e2000c101916 */
[-C--:B------:R-:W-:Y:S01]  /*8ef0*/  ISETP.LT.AND P2, PT, R32, R153.reuse, !P0 ;  /* 0x000000992000720c */ /* 0x080fe20004741270 */
[C---:B------:R-:W-:Y:S01]  /*8f00*/  VIADD R35, R33.reuse, UR5 ;  /* 0x0000000521237c36 */ /* 0x040fe20008000000 */
[CC--:B------:R-:W-:Y:S01]  /*8f10*/  LEA R32, P6, R33.reuse, R40.reuse, 0x2 ;  /* 0x0000002821207211 */ /* 0x0c0fe200078c10ff */
[----:B------:R3:W-:Y:S01]  /*8f20*/  @P3 STG.E desc[UR22][R44.64], R12 ;  /* 0x0000000c2c003986 */ /* 0x0007e2000c101916 */
[----:B------:R-:W-:Y:S01]  /*8f30*/  ISETP.LT.AND P3, PT, R34, R153, !P0 ;  /* 0x000000992200720c */ /* 0x000fe20004761270 */
[----:B-----5:R-:W-:Y:S01]  /*8f40*/  VIADD R36, R0, 0x27 ;  /* 0x0000002700247836 */ /* 0x020fe20000000000 */
[----:B------:R-:W-:Y:S01]  /*8f50*/  LEA.HI.X.SX32 R33, R33, R3, 0x2, P6 ;  /* 0x0000000321217211 */ /* 0x000fe200030f16ff */
[C---:B------:R-:W-:Y:S01]  /*8f60*/  VIADD R37, R35.reuse, UR5 ;  /* 0x0000000523257c36 */ /* 0x040fe20008000000 */
[----:B------:R-:W-:-:S03]  /*8f70*/  LEA R34, P6, R35, R40, 0x2 ;  /* 0x0000002823227211 */ /* 0x000fc600078c10ff */
[----:B------:R5:W-:Y:S01]  /*8f80*/  @P5 STG.E desc[UR22][R32.64], R5 ;  /* 0x0000000520005986 */ /* 0x000be2000c101916 */
[----:B------:R-:W-:Y:S01]  /*8f90*/  LEA.HI.X.SX32 R35, R35, R3, 0x2, P6 ;  /* 0x0000000323237211 */ /* 0x000fe200030f16ff */
[----:B--2---:R-:W-:Y:S01]  /*8fa0*/  VIADD R4, R0, 0x28 ;  /* 0x0000002800047836 */ /* 0x004fe20000000000 */
[-C--:B------:R-:W-:Y:S01]  /*8fb0*/  ISETP.LT.AND P5, PT, R36, R153.reuse, !P0 ;  /* 0x000000992400720c */ /* 0x080fe200047a1270 */
[C---:B---3--:R-:W-:Y:S01]  /*8fc0*/  VIADD R12, R37.reuse, UR5 ;  /* 0x00000005250c7c36 */ /* 0x048fe20008000000 */
[CC--:B------:R-:W-:Y:S01]  /*8fd0*/  LEA R36, P6, R37.reuse, R40.reuse, 0x2 ;  /* 0x0000002825247211 */ /* 0x0c0fe200078c10ff */
[----:B------:R-:W-:Y:S01]  /*8fe0*/  @P1 STG.E desc[UR22][R34.64], R13 ;  /* 0x0000000d22001986 */ /* 0x000fe2000c101916 */
[----:B------:R-:W-:Y:S01]  /*8ff0*/  ISETP.LT.AND P1, PT, R4, R153, !P0 ;  /* 0x000000990400720c */ /* 0x000fe20004721270 */
[----:B------:R-:W-:Y:S01]  /*9000*/  VIADD R4, R0, 0x29 ;  /* 0x0000002900047836 */ /* 0x000fe20000000000 */
[----:B------:R-:W-:Y:S02]  /*9010*/  LEA.HI.X.SX32 R37, R37, R3, 0x2, P6 ;  /* 0x0000000325257211 */ /* 0x000fe400030f16ff */
[C---:B------:R-:W-:Y:S01]  /*9020*/  LEA R38, P6, R12.reuse, R40, 0x2 ;  /* 0x000000280c267211 */ /* 0x040fe200078c10ff */
[----:B-----5:R-:W-:-:S02]  /*9030*/  VIADD R5, R12, UR5 ;  /* 0x000000050c057c36 */ /* 0x020fc40008000000 */
[----:B------:R2:W-:Y:S01]  /*9040*/  @P4 STG.E desc[UR22][R36.64], R6 ;  /* 0x0000000624004986 */ /* 0x0005e2000c101916 */
[----:B------:R-:W-:Y:S01]  /*9050*/  LEA.HI.X.SX32 R39, R12, R3, 0x2, P6 ;  /* 0x000000030c277211 */ /* 0x000fe200030f16ff */
[----:B------:R-:W-:Y:S01]  /*9060*/  VIADD R12, R0, 0x2a ;  /* 0x0000002a000c7836 */ /* 0x000fe20000000000 */
[-C--:B------:R-:W-:Y:S01]  /*9070*/  ISETP.LT.AND P4, PT, R4, R153.reuse, !P0 ;  /* 0x000000990400720c */ /* 0x080fe20004781270 */
[C---:B------:R-:W-:Y:S01]  /*9080*/  VIADD R32, R5.reuse, UR5 ;  /* 0x0000000505207c36 */ /* 0x040fe20008000000 */
[CC--:B------:R-:W-:Y:S01]  /*9090*/  LEA R4, P6, R5.reuse, R40.reuse, 0x2 ;  /* 0x0000002805047211 */ /* 0x0c0fe200078c10ff */
[----:B------:R3:W-:Y:S01]  /*90a0*/  @P2 STG.E desc[UR22][R38.64], R14 ;  /* 0x0000000e26002986 */ /* 0x0007e2000c101916 */
[----:B------:R-:W-:Y:S01]  /*90b0*/  ISETP.LT.AND P2, PT, R12, R153, !P0 ;  /* 0x000000990c00720c */ /* 0x000fe20004741270 */
[C---:B------:R-:W-:Y:S01]  /*90c0*/  VIADD R33, R32.reuse, UR5 ;  /* 0x0000000520217c36 */ /* 0x040fe20008000000 */
[----:B------:R-:W-:Y:S02]  /*90d0*/  LEA.HI.X.SX32 R5, R5, R3, 0x2, P6 ;  /* 0x0000000305057211 */ /* 0x000fe400030f16ff */
[----:B------:R-:W-:Y:S01]  /*90e0*/  LEA R12, P6, R32, R40, 0x2 ;  /* 0x00000028200c7211 */ /* 0x000fe200078c10ff */
[----:B--2---:R-:W-:-:S02]  /*90f0*/  VIADD R6, R0, 0x2b ;  /* 0x0000002b00067836 */ /* 0x004fc40000000000 */
[----:B------:R2:W-:Y:S01]  /*9100*/  @P3 STG.E desc[UR22][R4.64], R7 ;  /* 0x0000000704003986 */ /* 0x0005e2000c101916 */
[----:B------:R-:W-:Y:S02]  /*9110*/  LEA.HI.X.SX32 R13, R32, R3, 0x2, P6 ;  /* 0x00000003200d7211 */ /* 0x000fe400030f16ff */
[----:B------:R-:W-:Y:S01]  /*9120*/  ISETP.LT.AND P3, PT, R6, R153, !P0 ;  /* 0x000000990600720c */ /* 0x000fe20004761270 */
[----:B------:R-:W-:Y:S01]  /*9130*/  VIADD R6, R0, 0x2c ;  /* 0x0000002c00067836 */ /* 0x000fe20000000000 */
[CC--:B------:R-:W-:Y:S01]  /*9140*/  LEA R32, P6, R33.reuse, R40.reuse, 0x2 ;  /* 0x0000002821207211 */ /* 0x0c0fe200078c10ff */
[C---:B---3--:R-:W-:Y:S01]  /*9150*/  VIADD R14, R33.reuse, UR5 ;  /* 0x00000005210e7c36 */ /* 0x048fe20008000000 */
[----:B------:R3:W-:Y:S02]  /*9160*/  @P5 STG.E desc[UR22][R12.64], R15 ;  /* 0x0000000f0c005986 */ /* 0x0007e4000c101916 */
[----:B------:R-:W-:Y:S01]  /*9170*/  LEA.HI.X.SX32 R33, R33, R3, 0x2, P6 ;  /* 0x0000000321217211 */ /* 0x000fe200030f16ff */
[----:B------:R-:W-:Y:S01]  /*9180*/  VIADD R36, R14, UR5 ;  /* 0x000000050e247c36 */ /* 0x000fe20008000000 */
[----:B------:R-:W-:Y:S01]  /*9190*/  ISETP.LT.AND P5, PT, R6, R153, !P0 ;  /* 0x000000990600720c */ /* 0x000fe200047a1270 */
[----:B------:R-:W-:Y:S01]  /*91a0*/  VIADD R6, R0, 0x2d ;  /* 0x0000002d00067836 */ /* 0x000fe20000000000 */
[----:B------:R-:W-:Y:S01]  /*91b0*/  LEA R34, P6, R14, R40, 0x2 ;  /* 0x000000280e227211 */ /* 0x000fe200078c10ff */
[----:B------:R5:W-:Y:S01]  /*91c0*/  @P1 STG.E desc[UR22][R32.64], R8 ;  /* 0x0000000820001986 */ /* 0x000be2000c101916 */
[----:B--2---:R-:W-:-:S02]  /*91d0*/  VIADD R7, R36, UR5 ;  /* 0x0000000524077c36 */ /* 0x004fc40008000000 */
[----:B------:R-:W-:Y:S02]  /*91e0*/  LEA.HI.X.SX32 R35, R14, R3, 0x2, P6 ;  /* 0x000000030e237211 */ /* 0x000fe400030f16ff */
[----:B------:R-:W-:Y:S01]  /*91f0*/  ISETP.LT.AND P1, PT, R6, R153, !P0 ;  /* 0x000000990600720c */ /* 0x000fe20004721270 */
[----:B------:R-:W-:Y:S01]  /*9200*/  VIADD R6, R0, 0x2e ;  /* 0x0000002e00067836 */ /* 0x000fe20000000000 */
[-C--:B------:R-:W-:Y:S01]  /*9210*/  LEA R4, P6, R36, R40.reuse, 0x2 ;  /* 0x0000002824047211 */ /* 0x080fe200078c10ff */
[----:B------:R2:W-:Y:S01]  /*9220*/  @P4 STG.E desc[UR22][R34.64], R20 ;  /* 0x0000001422004986 */ /* 0x0005e2000c101916 */
[----:B---3--:R-:W-:Y:S02]  /*9230*/  VIADD R12, R0, 0x2f ;  /* 0x0000002f000c7836 */ /* 0x008fe40000000000 */
[----:B------:R-:W-:Y:S01]  /*9240*/  LEA.HI.X.SX32 R5, R36, R3, 0x2, P6 ;  /* 0x0000000324057211 */ /* 0x000fe200030f16ff */
[C---:B------:R-:W-:Y:S01]  /*9250*/  VIADD R13, R7.reuse, UR5 ;  /* 0x00000005070d7c36 */ /* 0x040fe20008000000 */
[-C--:B------:R-:W-:Y:S01]  /*9260*/  ISETP.LT.AND P4, PT, R6, R153.reuse, !P0 ;  /* 0x000000990600720c */ /* 0x080fe20004781270 */
[----:B-----5:R-:W-:Y:S01]  /*9270*/  VIADD R8, R0, 0x30 ;  /* 0x0000003000087836 */ /* 0x020fe20000000000 */
[-C--:B------:R-:W-:Y:S01]  /*9280*/  LEA R6, P6, R7, R40.reuse, 0x2 ;  /* 0x0000002807067211 */ /* 0x080fe200078c10ff */
[----:B------:R3:W-:Y:S01]  /*9290*/  @P2 STG.E desc[UR22][R4.64], R9 ;  /* 0x0000000904002986 */ /* 0x0007e2000c101916 */
[----:B------:R-:W-:Y:S01]  /*92a0*/  ISETP.LT.AND P2, PT, R12, R153, !P0 ;  /* 0x000000990c00720c */ /* 0x000fe20004741270 */
[----:B------:R-:W-:Y:S01]  /*92b0*/  VIADD R15, R13, UR5 ;  /* 0x000000050d0f7c36 */ /* 0x000fe20008000000 */
[-C--:B------:R-:W-:Y:S01]  /*92c0*/  LEA.HI.X.SX32 R7, R7, R3.reuse, 0x2, P6 ;  /* 0x0000000307077211 */ /* 0x080fe200030f16ff */
[C---:B--2---:R-:W-:Y:S01]  /*92d0*/  VIADD R20, R0.reuse, 0x35 ;  /* 0x0000003500147836 */ /* 0x044fe20000000000 */
[CC--:B------:R-:W-:Y:S01]  /*92e0*/  LEA R12, P6, R13.reuse, R40.reuse, 0x2 ;  /* 0x000000280d0c7211 */ /* 0x0c0fe200078c10ff */
[----:B------:R2:W5:Y:S03]  /*92f0*/  LDS.128 R32, [R2] ;  /* 0x0000000002207984 */ /* 0x0005660000000c00 */
[----:B------:R-:W-:Y:S01]  /*9300*/  LEA.HI.X.SX32 R13, R13, R3, 0x2, P6 ;  /* 0x000000030d0d7211 */ /* 0x000fe200030f16ff */
[----:B------:R1:W-:Y:S01]  /*9310*/  @P3 STG.E desc[UR22][R6.64], R21 ;  /* 0x0000001506003986 */ /* 0x0003e2000c101916 */
[CC--:B------:R-:W-:Y:S01]  /*9320*/  LEA R14, P6, R15.reuse, R40.reuse, 0x2 ;  /* 0x000000280f0e7211 */ /* 0x0c0fe200078c10ff */
[----:B---3--:R-:W-:Y:S01]  /*9330*/  VIADD R4, R0, 0x31 ;  /* 0x0000003100047836 */ /* 0x008fe20000000000 */
[----:B------:R-:W-:Y:S01]  /*9340*/  ISETP.LT.AND P3, PT, R8, R153, !P0 ;  /* 0x000000990800720c */ /* 0x000fe20004761270 */
[C---:B------:R-:W-:Y:S01]  /*9350*/  VIADD R5, R15.reuse, UR5 ;  /* 0x000000050f057c36 */ /* 0x040fe20008000000 */
[----:B------:R-:W-:Y:S01]  /*9360*/  LEA.HI.X.SX32 R15, R15, R3, 0x2, P6 ;  /* 0x000000030f0f7211 */ /* 0x000fe200030f16ff */
[----:B------:R3:W-:Y:S01]  /*9370*/  @P5 STG.E desc[UR22][R12.64], R10 ;  /* 0x0000000a0c005986 */ /* 0x0007e2000c101916 */
[----:B------:R-:W-:Y:S01]  /*9380*/  ISETP.LT.AND P5, PT, R4, R153, !P0 ;  /* 0x000000990400720c */ /* 0x000fe200047a1270 */
[C---:B------:R-:W-:Y:S01]  /*9390*/  VIADD R8, R0.reuse, 0x32 ;  /* 0x0000003200087836 */ /* 0x040fe20000000000 */
[----:B------:R-:W-:Y:S01]  /*93a0*/  LEA R4, P6, R5, R40, 0x2 ;  /* 0x0000002805047211 */ /* 0x000fe200078c10ff */
[----:B------:R4:W-:Y:S01]  /*93b0*/  @P1 STG.E desc[UR22][R14.64], R22 ;  /* 0x000000160e001986 */ /* 0x0009e2000c101916 */
[----:B--2---:R-:W-:-:S02]  /*93c0*/  VIADD R2, R0, 0x3a ;  /* 0x0000003a00027836 */ /* 0x004fc40000000000 */
[C---:B-1----:R-:W-:Y:S01]  /*93d0*/  VIADD R7, R5.reuse, UR5 ;  /* 0x0000000505077c36 */ /* 0x042fe20008000000 */
[----:B------:R-:W-:Y:S02]  /*93e0*/  LEA.HI.X.SX32 R5, R5, R3, 0x2, P6 ;  /* 0x0000000305057211 */ /* 0x000fe400030f16ff */
[----:B------:R-:W-:Y:S01]  /*93f0*/  ISETP.LT.AND P1, PT, R8, R153, !P0 ;  /* 0x000000990800720c */ /* 0x000fe20004721270 */
[C---:B------:R-:W-:Y:S01]  /*9400*/  VIADD R9, R7.reuse, UR5 ;  /* 0x0000000507097c36 */ /* 0x040fe20008000000 */
[-C--:B------:R-:W-:Y:S01]  /*9410*/  LEA R6, P6, R7, R40.reuse, 0x2 ;  /* 0x0000002807067211 */ /* 0x080fe200078c10ff */
[C---:B------:R-:W-:Y:S01]  /*9420*/  VIADD R8, R0.reuse, 0x33 ;  /* 0x0000003300087836 */ /* 0x040fe20000000000 */
[----:B------:R1:W-:Y:S01]  /*9430*/  @P4 STG.E desc[UR22][R4.64], R11 ;  /* 0x0000000b04004986 */ /* 0x0003e2000c101916 */
[----:B---3--:R-:W-:Y:S01]  /*9440*/  VIADD R13, R9, UR5 ;  /* 0x00000005090d7c36 */ /* 0x008fe20008000000 */
[----:B------:R-:W-:Y:S01]  /*9450*/  LEA.HI.X.SX32 R7, R7, R3, 0x2, P6 ;  /* 0x0000000307077211 */ /* 0x000fe200030f16ff */
[----:B------:R-:W-:Y:S01]  /*9460*/  VIADD R10, R0, 0x34 ;  /* 0x00000034000a7836 */ /* 0x000fe20000000000 */
[-C--:B------:R-:W-:Y:S01]  /*9470*/  ISETP.LT.AND P4, PT, R8, R153.reuse, !P0 ;  /* 0x000000990800720c */ /* 0x080fe20004781270 */
[----:B----4-:R-:W-:Y:S01]  /*9480*/  VIADD R15, R13, UR5 ;  /* 0x000000050d0f7c36 */ /* 0x010fe20008000000 */
[-C--:B------:R-:W-:Y:S01]  /*9490*/  LEA R8, P6, R9, R40.reuse, 0x2 ;  /* 0x0000002809087211 */ /* 0x080fe200078c10ff */
[----:B------:R-:W-:Y:S01]  /*94a0*/  @P2 STG.E desc[UR22][R6.64], R23 ;  /* 0x0000001706002986 */ /* 0x000fe2000c101916 */
[----:B------:R-:W-:Y:S01]  /*94b0*/  ISETP.LT.AND P2, PT, R10, R153, !P0 ;  /* 0x000000990a00720c */ /* 0x000fe20004741270 */
[----:B------:R-:W-:Y:S01]  /*94c0*/  VIADD R21, R15, UR5 ;  /* 0x000000050f157c36 */ /* 0x000fe20008000000 */
[----:B------:R-:W-:Y:S01]  /*94d0*/  LEA.HI.X.SX32 R9, R9, R3, 0x2, P6 ;  /* 0x0000000309097211 */ /* 0x000fe200030f16ff */
[----:B------:R-:W-:Y:S01]  /*94e0*/  VIADD R14, R0, 0x36 ;  /* 0x00000036000e7836 */ /* 0x000fe20000000000 */
[----:B------:R-:W-:-:S03]  /*94f0*/  LEA R12, P6, R13, R40, 0x2 ;  /* 0x000000280d0c7211 */ /* 0x000fc600078c10ff */
[----:B------:R2:W-:Y:S01]  /*9500*/  @P3 STG.E desc[UR22][R8.64], R16 ;  /* 0x0000001008003986 */ /* 0x0005e2000c101916 */
[-C--:B------:R-:W-:Y:S02]  /*9510*/  LEA R10, P3, R21, R40.reuse, 0x2 ;  /* 0x00000028150a7211 */ /* 0x080fe400078610ff */
[-C--:B------:R-:W-:Y:S02]  /*9520*/  LEA.HI.X.SX32 R13, R13, R3.reuse, 0x2, P6 ;  /* 0x000000030d0d7211 */ /* 0x080fe400030f16ff */
[-C--:B-1----:R-:W-:Y:S02]  /*9530*/  LEA R4, P6, R15, R40.reuse, 0x2 ;  /* 0x000000280f047211 */ /* 0x082fe400078c10ff */
[CC--:B------:R-:W-:Y:S01]  /*9540*/  LEA.HI.X.SX32 R11, R21.reuse, R3.reuse, 0x2, P3 ;  /* 0x00000003150b7211 */ /* 0x0c0fe200018f16ff */
[----:B------:R-:W-:Y:S01]  /*9550*/  VIADD R21, R21, UR5 ;  /* 0x0000000515157c36 */ /* 0x000fe20008000000 */
[----:B------:R-:W-:Y:S01]  /*9560*/  LEA.HI.X.SX32 R5, R15, R3, 0x2, P6 ;  /* 0x000000030f057211 */ /* 0x000fe200030f16ff */
[----:B------:R1:W-:Y:S01]  /*9570*/  @P5 STG.E desc[UR22][R12.64], R24 ;  /* 0x000000180c005986 */ /* 0x0003e2000c101916 */
[-C--:B------:R-:W-:Y:S01]  /*9580*/  ISETP.LT.AND P5, PT, R20, R153.reuse, !P0 ;  /* 0x000000991400720c */ /* 0x080fe200047a1270 */
[C---:B--2---:R-:W-:Y:S01]  /*9590*/  VIADD R9, R21.reuse, UR5 ;  /* 0x0000000515097c36 */ /* 0x044fe20008000000 */
[----:B------:R-:W-:Y:S01]  /*95a0*/  ISETP.LT.AND P3, PT, R14, R153, !P0 ;  /* 0x000000990e00720c */ /* 0x000fe20004761270 */
[----:B------:R2:W-:Y:S01]  /*95b0*/  @P1 STG.E desc[UR22][R4.64], R17 ;  /* 0x0000001104001986 */ /* 0x0005e2000c101916 */
[-C--:B------:R-:W-:Y:S01]  /*95c0*/  LEA R6, P1, R21, R40.reuse, 0x2 ;  /* 0x0000002815067211 */ /* 0x080fe200078210ff */
[----:B------:R-:W-:Y:S01]  /*95d0*/  VIADD R14, R0, 0x37 ;  /* 0x00000037000e7836 */ /* 0x000fe20000000000 */
[----:B------:R-:W-:Y:S01]  /*95e0*/  LEA R8, P6, R9, R40, 0x2 ;  /* 0x0000002809087211 */ /* 0x000fe200078c10ff */
[----:B------:R3:W-:Y:S01]  /*95f0*/  @P4 STG.E desc[UR22][R10.64], R25 ;  /* 0x000000190a004986 */ /* 0x0007e2000c101916 */
[----:B------:R-:W-:-:S02]  /*9600*/  LEA.HI.X.SX32 R7, R21, R3, 0x2, P1 ;  /* 0x0000000315077211 */ /* 0x000fc400008f16ff */
[----:B------:R-:W-:Y:S01]  /*9610*/  ISETP.LT.AND P4, PT, R14, R153, !P0 ;  /* 0x000000990e00720c */ /* 0x000fe20004781270 */
[----:B-1----:R-:W-:Y:S02]  /*9620*/  VIADD R12, R0, 0x38 ;  /* 0x00000038000c7836 */ /* 0x002fe40000000000 */
[----:B------:R-:W-:Y:S01]  /*9630*/  @P2 STG.E desc[UR22][R6.64], R18 ;  /* 0x0000001206002986 */ /* 0x000fe2000c101916 */
[C---:B--2---:R-:W-:Y:S01]  /*9640*/  VIADD R5, R9.reuse, UR5 ;  /* 0x0000000509057c36 */ /* 0x044fe20008000000 */
[----:B------:R-:W-:Y:S02]  /*9650*/  LEA.HI.X.SX32 R9, R9, R3, 0x2, P6 ;  /* 0x0000000309097211 */ /* 0x000fe400030f16ff */
[----:B------:R-:W-:Y:S01]  /*9660*/  ISETP.LT.AND P1, PT, R12, R153, !P0 ;  /* 0x000000990c00720c */ /* 0x000fe20004721270 */
[C---:B------:R-:W-:Y:S01]  /*9670*/  VIADD R13, R5.reuse, UR5 ;  /* 0x00000005050d7c36 */ /* 0x040fe20008000000 */
[----:B------:R-:W-:Y:S01]  /*9680*/  LEA R4, P2, R5, R40, 0x2 ;  /* 0x0000002805047211 */ /* 0x000fe200078410ff */
[----:B------:R1:W-:Y:S01]  /*9690*/  @P5 STG.E desc[UR22][R8.64], R26 ;  /* 0x0000001a08005986 */ /* 0x0003e2000c101916 */
[----:B------:R-:W-:-:S02]  /*96a0*/  VIADD R12, R0, 0x39 ;  /* 0x00000039000c7836 */ /* 0x000fc40000000000 */
[-C--:B---3--:R-:W-:Y:S02]  /*96b0*/  LEA R10, P5, R13, R40.reuse, 0x2 ;  /* 0x000000280d0a7211 */ /* 0x088fe400078a10ff */
[-C--:B------:R-:W-:Y:S02]  /*96c0*/  LEA.HI.X.SX32 R5, R5, R3.reuse, 0x2, P2 ;  /* 0x0000000305057211 */ /* 0x080fe400010f16ff */
[C---:B------:R-:W-:Y:S01]  /*96d0*/  LEA.HI.X.SX32 R11, R13.reuse, R3, 0x2, P5 ;  /* 0x000000030d0b7211 */ /* 0x040fe200028f16ff */
[----:B------:R-:W-:Y:S01]  /*96e0*/  VIADD R13, R13, UR5 ;  /* 0x000000050d0d7c36 */ /* 0x000fe20008000000 */
[----:B------:R-:W-:Y:S01]  /*96f0*/  ISETP.LT.AND P2, PT, R12, R153, !P0 ;  /* 0x000000990c00720c */ /* 0x000fe20004741270 */
[----:B------:R-:W-:Y:S01]  /*9700*/  VIADD R12, R0, 0x3b ;  /* 0x0000003b000c7836 */ /* 0x000fe20000000000 */
[----:B------:R-:W-:Y:S01]  /*9710*/  @P3 STG.E desc[UR22][R4.64], R19 ;  /* 0x0000001304003986 */ /* 0x000fe2000c101916 */
[C---:B-1----:R-:W-:Y:S01]  /*9720*/  VIADD R9, R13.reuse, UR5 ;  /* 0x000000050d097c36 */ /* 0x042fe20008000000 */
[----:B------:R-:W-:-:S02]  /*9730*/  LEA R6, P3, R13, R40, 0x2 ;  /* 0x000000280d067211 */ /* 0x000fc400078610ff */
[----:B------:R1:W-:Y:S01]  /*9740*/  @P4 STG.E desc[UR22][R10.64], R27 ;  /* 0x0000001b0a004986 */ /* 0x0003e2000c101916 */
[-C--:B------:R-:W-:Y:S01]  /*9750*/  ISETP.LT.AND P4, PT, R12, R153.reuse, !P0 ;  /* 0x000000990c00720c */ /* 0x080fe20004781270 */
[C---:B------:R-:W-:Y:S01]  /*9760*/  VIADD R12, R9.reuse, UR5 ;  /* 0x00000005090c7c36 */ /* 0x040fe20008000000 */
[----:B------:R-:W-:Y:S01]  /*9770*/  ISETP.LT.AND P5, PT, R2, R153, !P0 ;  /* 0x000000990200720c */ /* 0x000fe200047a1270 */
[----:B------:R-:W-:Y:S01]  /*9780*/  VIADD R2, R0, 0x3c ;  /* 0x0000003c00027836 */ /* 0x000fe20000000000 */
[-C--:B------:R-:W-:Y:S02]  /*9790*/  LEA R8, P6, R9, R40.reuse, 0x2 ;  /* 0x0000002809087211 */ /* 0x080fe400078c10ff */
[-C--:B------:R-:W-:Y:S02]  /*97a0*/  LEA.HI.X.SX32 R7, R13, R3.reuse, 0x2, P3 ;  /* 0x000000030d077211 */ /* 0x080fe400018f16ff */
[----:B------:R-:W-:Y:S02]  /*97b0*/  LEA.HI.X.SX32 R9, R9, R3, 0x2, P6 ;  /* 0x0000000309097211 */ /* 0x000fe400030f16ff */
[----:B------:R-:W-:Y:S01]  /*97c0*/  ISETP.LT.AND P3, PT, R2, R153, !P0 ;  /* 0x000000990200720c */ /* 0x000fe20004761270 */
[----:B-1----:R-:W-:Y:S01]  /*97d0*/  VIADD R11, R12, UR5 ;  /* 0x000000050c0b7c36 */ /* 0x002fe20008000000 */
[----:B------:R1:W-:Y:S01]  /*97e0*/  @P1 STG.E desc[UR22][R6.64], R28 ;  /* 0x0000001c06001986 */ /* 0x0003e2000c101916 */
[----:B------:R-:W-:Y:S01]  /*97f0*/  VIADD R2, R0, 0x3d ;  /* 0x0000003d00027836 */ /* 0x000fe20000000000 */
[-C--:B------:R-:W-:Y:S01]  /*9800*/  LEA R4, P1, R12, R40.reuse, 0x2 ;  /* 0x000000280c047211 */ /* 0x080fe200078210ff */
[C---:B------:R-:W-:Y:S01]  /*9810*/  VIADD R13, R11.reuse, UR5 ;  /* 0x000000050b0d7c36 */ /* 0x040fe20008000000 */
[----:B-----5:R2:W-:Y:S01]  /*9820*/  @P2 STG.E desc[UR22][R8.64], R32 ;  /* 0x0000002008002986 */ /* 0x0205e2000c101916 */
[----:B------:R-:W-:-:S02]  /*9830*/  LEA R10, P6, R11, R40, 0x2 ;  /* 0x000000280b0a7211 */ /* 0x000fc400078c10ff */
[----:B------:R-:W-:Y:S01]  /*9840*/  ISETP.LT.AND P2, PT, R2, R153, !P0 ;  /* 0x000000990200720c */ /* 0x000fe20004741270 */
[----:B------:R-:W-:Y:S01]  /*9850*/  VIADD R14, R13, UR5 ;  /* 0x000000050d0e7c36 */ /* 0x000fe20008000000 */
[-C--:B------:R-:W-:Y:S01]  /*9860*/  LEA.HI.X.SX32 R5, R12, R3.reuse, 0x2, P1 ;  /* 0x000000030c057211 */ /* 0x080fe200008f16ff */
[C---:B------:R-:W-:Y:S01]  /*9870*/  VIADD R2, R0.reuse, 0x3e ;  /* 0x0000003e00027836 */ /* 0x040fe20000000000 */
[-C--:B------:R-:W-:Y:S01]  /*9880*/  LEA.HI.X.SX32 R11, R11, R3.reuse, 0x2, P6 ;  /* 0x000000030b0b7211 */ /* 0x080fe200030f16ff */
[----:B------:R-:W-:Y:S01]  /*9890*/  VIADD R0, R0, 0x3f ;  /* 0x0000003f00007836 */ /* 0x000fe20000000000 */
[CC--:B-1----:R-:W-:Y:S01]  /*98a0*/  LEA R6, P1, R13.reuse, R40.reuse, 0x2 ;  /* 0x000000280d067211 */ /* 0x0c2fe200078210ff */
[----:B------:R1:W-:Y:S01]  /*98b0*/  @P5 STG.E desc[UR22][R4.64], R29 ;  /* 0x0000001d04005986 */ /* 0x0003e2000c101916 */
[C---:B------:R-:W-:Y:S01]  /*98c0*/  LEA R12, P6, R14.reuse, R40, 0x2 ;  /* 0x000000280e0c7211 */ /* 0x040fe200078c10ff */
[----:B--2---:R-:W-:Y:S01]  /*98d0*/  VIADD R9, R14, UR5 ;  /* 0x000000050e097c36 */ /* 0x004fe20008000000 */
[----:B------:R-:W-:Y:S01]  /*98e0*/  LEA.HI.X.SX32 R7, R13, R3, 0x2, P1 ;  /* 0x000000030d077211 */ /* 0x000fe200008f16ff */
[----:B------:R1:W-:Y:S01]  /*98f0*/  @P4 STG.E desc[UR22][R10.64], R33 ;  /* 0x000000210a004986 */ /* 0x0003e2000c101916 */
[----:B------:R-:W-:-:S02]  /*9900*/  ISETP.LT.AND P1, PT, R2, R153, !P0 ;  /* 0x000000990200720c */ /* 0x000fc40004721270 */
[----:B------:R-:W-:Y:S01]  /*9910*/  ISETP.LT.AND P0, PT, R0, R153, !P0 ;  /* 0x000000990000720c */ /* 0x000fe20004701270 */
[----:B------:R1:W-:Y:S01]  /*9920*/  @P3 STG.E desc[UR22][R6.64], R30 ;  /* 0x0000001e06003986 */ /* 0x0003e2000c101916 */
[----:B------:R-:W-:Y:S01]  /*9930*/  LEA.HI.X.SX32 R13, R14, R3, 0x2, P6 ;  /* 0x000000030e0d7211 */ /* 0x000fe200030f16ff */
[C---:B------:R-:W-:Y:S01]  /*9940*/  VIADD R14, R9.reuse, UR5 ;  /* 0x00000005090e7c36 */ /* 0x040fe20008000000 */
[----:B------:R-:W-:-:S03]  /*9950*/  LEA R8, P6, R9, R40, 0x2 ;  /* 0x0000002809087211 */ /* 0x000fc600078c10ff */
[----:B------:R1:W-:Y:S01]  /*9960*/  @P2 STG.E desc[UR22][R12.64], R34 ;  /* 0x000000220c002986 */ /* 0x0003e2000c101916 */
[----:B------:R-:W-:Y:S02]  /*9970*/  LEA.HI.X.SX32 R9, R9, R3, 0x2, P6 ;  /* 0x0000000309097211 */ /* 0x000fe400030f16ff */
[----:B------:R-:W-:-:S03]  /*9980*/  LEA R40, P6, R14, R40, 0x2 ;  /* 0x000000280e287211 */ /* 0x000fc600078c10ff */
[----:B------:R1:W-:Y:S01]  /*9990*/  @P1 STG.E desc[UR22][R8.64], R31 ;  /* 0x0000001f08001986 */ /* 0x0003e2000c101916 */
[----:B------:R-:W-:Y:S01]  /*99a0*/  LEA.HI.X.SX32 R41, R14, R3, 0x2, P6 ;  /* 0x000000030e297211 */ /* 0x000fe200030f16ff */
[----:B------:R-:W-:Y:S08]  /*99b0*/  @!P0 EXIT ;  /* 0x000000000000894d */ /* 0x000ff00003800000 */
[----:B------:R-:W-:Y:S01]  /*99c0*/  STG.E desc[UR22][R40.64], R35 ;  /* 0x0000002328007986 */ /* 0x000fe2000c101916 */
[----:B------:R-:W-:Y:S05]  /*99d0*/  EXIT ;  /* 0x000000000000794d */ /* 0x000fea0003800000 */
.L_x_2:
[----:B------:R-:W-:-:S00]  /*99e0*/  BRA `(.L_x_2) ;  /* 0xfffffffc00fc7947 */ /* 0x000fc0000383ffff */
[----:B------:R-:W-:-:S00]  /*99f0*/  NOP ;  /* 0x0000000000007918 */ /* 0x000fc00000000000 */
        /* <DEDUP_REMOVED lines=8> */
.L_x_3:


//--------------------- .nv.shared.matmul_kernel  --------------------------
	.section	.nv.shared.matmul_kernel,"aw",@nobits
	.sectionflags	@""
	.align	16
	.zero		1024


//--------------------- .nv.shared.reserved.0     --------------------------
	.section	.nv.shared.reserved.0,"aw",@nobits
	.weak		__nv_reservedSMEM_offset_0_alias
	.size		__nv_reservedSMEM_offset_0_alias, 0, 0
	.other		__nv_reservedSMEM_offset_0_alias,@"STO_CUDA_RESERVED_SHARED STV_DEFAULT"
__nv_reservedSMEM_offset_0_alias:
	.zero		0


//--------------------- .nv.constant0.matmul_kernel --------------------------
	.section	.nv.constant0.matmul_kernel,"a",@progbits
	.sectionflags	@""
	.align	4
.nv.constant0.matmul_kernel:
	.zero		608


//--------------------- SYMBOLS --------------------------

	.type		.nv.reservedSmem.offset0,@object
	.size		.nv.reservedSmem.offset0,0x4
